// auto-generated by cutlass_sweep.gemm — config: {"arch": "sm_100", "cluster_m": 1, "cluster_n": 4, "dtype": "tf32", "dtype_b": "tf32", "layout": "nt", "stages": 0, "tile_k": 128, "tile_m": 128, "tile_n": 64}
#include "cutlass/cutlass.h"
#include "cutlass/gemm/collective/collective_builder.hpp"
#include "cutlass/gemm/device/gemm_universal_adapter.h"
#include "cutlass/gemm/kernel/gemm_universal.hpp"
#include "cutlass/epilogue/collective/collective_builder.hpp"

using ElemA = cutlass::tfloat32_t;
using ElemB = cutlass::tfloat32_t;
using ElemCD = cutlass::tfloat32_t;
using Acc  = float;
using TileShape    = cute::Shape<cute::_128, cute::_64, cute::_128>;
using ClusterShape = cute::Shape<cute::_1, cute::_4, cute::_1>;

using CollectiveEpilogue = typename cutlass::epilogue::collective::CollectiveBuilder<
    cutlass::arch::Sm100, cutlass::arch::OpClassTensorOp,
    TileShape, ClusterShape,
    cutlass::epilogue::collective::EpilogueTileAuto,
    Acc, Acc,
    ElemCD, cutlass::layout::RowMajor, 128 / cutlass::sizeof_bits<ElemCD>::value,
    ElemCD, cutlass::layout::RowMajor, 128 / cutlass::sizeof_bits<ElemCD>::value,
    cutlass::epilogue::collective::EpilogueScheduleAuto
  >::CollectiveOp;

using CollectiveMainloop = typename cutlass::gemm::collective::CollectiveBuilder<
    cutlass::arch::Sm100, cutlass::arch::OpClassTensorOp,
    ElemA, cutlass::layout::RowMajor, 128 / cutlass::sizeof_bits<ElemA>::value,
    ElemB, cutlass::layout::ColumnMajor, 128 / cutlass::sizeof_bits<ElemB>::value,
    Acc,
    TileShape, ClusterShape,
    cutlass::gemm::collective::StageCountAutoCarveout<static_cast<int>(sizeof(typename CollectiveEpilogue::SharedStorage))>,
    cutlass::gemm::collective::KernelScheduleAuto
  >::CollectiveOp;

using GemmKernel = cutlass::gemm::kernel::GemmUniversal<
    cute::Shape<int,int,int,int>,
    CollectiveMainloop,
    CollectiveEpilogue
>;
using Gemm = cutlass::gemm::device::GemmUniversalAdapter<GemmKernel>;

// Force the device kernel symbol into the cubin without needing a host main.
auto* _anchor = &cutlass::device_kernel<GemmKernel>;


// ===== COMPILED SASS (sm_100a) =====

	.target	sm_100a

	.elftype	@"ET_EXEC"


//--------------------- .note.nv.tkinfo           --------------------------
	.section	.note.nv.tkinfo,"",@"SHT_NOTE"
	.sectionflags	@"SHF_NOTE_NV_TKINFO"
	.tkinfo
        /*0018*/ 	.word	0x00000002
        /*0030*/ 	.string	""
        /*0030*/ 	.string	"ptxas"
        /*0030*/ 	.string	"Cuda compilation tools, release 13.0, V13.0.88"
        /*0030*/ 	.string	"Build cuda_13.0.r13.0/compiler.36424714_0"
        /*0030*/ 	.string	"-arch sm_100a -m 64 "



//--------------------- .note.nv.cuinfo           --------------------------
	.section	.note.nv.cuinfo,"",@"SHT_NOTE"
	.sectionflags	@"SHF_NOTE_NV_CUINFO"
        /*0018*/ 	.short	0x0002
        /*001a*/ 	.short	0x0064
        /*001c*/ 	.short	0x0082
	.zero		2


//--------------------- .nv.info                  --------------------------
	.section	.nv.info,"",@"SHT_CUDA_INFO"
	.align	4


	//----- nvinfo : EIATTR_REGCOUNT
	.align		4
        /*0000*/ 	.byte	0x04, 0x2f
        /*0002*/ 	.short	(.L_19 - .L_18)
	.align		4
.L_18:
        /*0004*/ 	.word	index@(_ZN7cutlass13device_kernelINS_4gemm6kernel13GemmUniversalIN4cute5tupleIJiiiiEEENS1_10collective13CollectiveMmaINS1_35MainloopSm100TmaUmmaWarpSpecializedILi2ELi2ELi4ENS5_IJNS4_1CILi1EEENSA_ILi4EEESB_EEEEENS5_IJNSA_ILi128EEENSA_ILi64EEESF_EEENS_10tfloat32_tENS5_IJlSB_lEEESI_SJ_NS4_8TiledMMAINS4_8MMA_AtomIJNS4_17SM100_MMA_TF32_SSISI_SI_fLi128ELi64ELNS4_4UMMA5MajorE0ELSO_0ELNSN_7ScaleInE0ELSP_0EEEEEENS4_6LayoutINS5_IJSB_SB_SB_EEENS5_IJNSA_ILi0EEESU_SU_EEEEENS5_IJNS4_10UnderscoreESX_SX_EEEEENS4_23SM90_TMA_LOAD_MULTICASTENS4_14ComposedLayoutINS4_7SwizzleILi3ELi4ELi3EEENS4_18smem_ptr_flag_bitsILi32EEENSS_INS5_IJNSA_ILi8EEENSA_ILi32EEEEEENS5_IJS17_SB_EEEEEEEvNS4_8identityENS4_13SM90_TMA_LOADES1B_vS1C_EENS_8epilogue10collective18CollectiveEpilogueINS1F_23Sm100TmaWarpSpecializedILi4ELi2ELi16ELb1ELb0EEEJSH_NS5_IJNSS_ISF_SB_EENSS_INSA_ILi16EEESB_EEEEESI_SJ_SI_SJ_NS1F_6fusion15FusionCallbacksIS1J_NS1O_17LinearCombinationISI_fSI_fLNS_15FloatRoundStyleE2EEESH_S1N_JEEENS4_5SM1004TMEM4LOAD26SM100_TMEM_LOAD_32dp32b16xES1D_NS11_INS12_ILi2ELi4ELi3EEES15_NSS_INS5_IJS16_S1L_EEENS5_IJS1L_SB_EEEEEEENS4_39AutoVectorizingCopyWithAssumedAlignmentILi128EEENS4_14SM90_TMA_STOREES22_S24_S24_EEEvvEEEEvNT_6ParamsE)
        /*0008*/ 	.word	0x00000050


	//----- nvinfo : EIATTR_FRAME_SIZE
	.align		4
.L_19:
        /*000c*/ 	.byte	0x04, 0x11
        /*000e*/ 	.short	(.L_21 - .L_20)
	.align		4
.L_20:
        /*0010*/ 	.word	index@($__internal_2_$__cuda_sm10x_tcgen05_guardrail_trap_unallocated_columns_being_dealloced)
        /*0014*/ 	.word	0x00000000


	//----- nvinfo : EIATTR_FRAME_SIZE
	.align		4
.L_21:
        /*0018*/ 	.byte	0x04, 0x11
        /*001a*/ 	.short	(.L_23 - .L_22)
	.align		4
.L_22:
        /*001c*/ 	.word	index@($__internal_1_$__cuda_sm10x_tcgen05_guardrail_trap_phase_invalid_during_alloc)
        /*0020*/ 	.word	0x00000000


	//----- nvinfo : EIATTR_FRAME_SIZE
	.align		4
.L_23:
        /*0024*/ 	.byte	0x04, 0x11
        /*0026*/ 	.short	(.L_25 - .L_24)
	.align		4
.L_24:
        /*0028*/ 	.word	index@($__internal_0_$__cuda_sm10x_tcgen05_guardrail_trap_col_being_dealloced_not_returned_by_alloc)
        /*002c*/ 	.word	0x00000000


	//----- nvinfo : EIATTR_FRAME_SIZE
	.align		4
.L_25:
        /*0030*/ 	.byte	0x04, 0x11
        /*0032*/ 	.short	(.L_27 - .L_26)
	.align		4
.L_26:
        /*0034*/ 	.word	index@(_ZN7cutlass13device_kernelINS_4gemm6kernel13GemmUniversalIN4cute5tupleIJiiiiEEENS1_10collective13CollectiveMmaINS1_35MainloopSm100TmaUmmaWarpSpecializedILi2ELi2ELi4ENS5_IJNS4_1CILi1EEENSA_ILi4EEESB_EEEEENS5_IJNSA_ILi128EEENSA_ILi64EEESF_EEENS_10tfloat32_tENS5_IJlSB_lEEESI_SJ_NS4_8TiledMMAINS4_8MMA_AtomIJNS4_17SM100_MMA_TF32_SSISI_SI_fLi128ELi64ELNS4_4UMMA5MajorE0ELSO_0ELNSN_7ScaleInE0ELSP_0EEEEEENS4_6LayoutINS5_IJSB_SB_SB_EEENS5_IJNSA_ILi0EEESU_SU_EEEEENS5_IJNS4_10UnderscoreESX_SX_EEEEENS4_23SM90_TMA_LOAD_MULTICASTENS4_14ComposedLayoutINS4_7SwizzleILi3ELi4ELi3EEENS4_18smem_ptr_flag_bitsILi32EEENSS_INS5_IJNSA_ILi8EEENSA_ILi32EEEEEENS5_IJS17_SB_EEEEEEEvNS4_8identityENS4_13SM90_TMA_LOADES1B_vS1C_EENS_8epilogue10collective18CollectiveEpilogueINS1F_23Sm100TmaWarpSpecializedILi4ELi2ELi16ELb1ELb0EEEJSH_NS5_IJNSS_ISF_SB_EENSS_INSA_ILi16EEESB_EEEEESI_SJ_SI_SJ_NS1F_6fusion15FusionCallbacksIS1J_NS1O_17LinearCombinationISI_fSI_fLNS_15FloatRoundStyleE2EEESH_S1N_JEEENS4_5SM1004TMEM4LOAD26SM100_TMEM_LOAD_32dp32b16xES1D_NS11_INS12_ILi2ELi4ELi3EEES15_NSS_INS5_IJS16_S1L_EEENS5_IJS1L_SB_EEEEEEENS4_39AutoVectorizingCopyWithAssumedAlignmentILi128EEENS4_14SM90_TMA_STOREES22_S24_S24_EEEvvEEEEvNT_6ParamsE)
        /*0038*/ 	.word	0x00000000


	//----- nvinfo : EIATTR_MIN_STACK_SIZE
	.align		4
.L_27:
        /*003c*/ 	.byte	0x04, 0x12
        /*003e*/ 	.short	(.L_29 - .L_28)
	.align		4
.L_28:
        /*0040*/ 	.word	index@(_ZN7cutlass13device_kernelINS_4gemm6kernel13GemmUniversalIN4cute5tupleIJiiiiEEENS1_10collective13CollectiveMmaINS1_35MainloopSm100TmaUmmaWarpSpecializedILi2ELi2ELi4ENS5_IJNS4_1CILi1EEENSA_ILi4EEESB_EEEEENS5_IJNSA_ILi128EEENSA_ILi64EEESF_EEENS_10tfloat32_tENS5_IJlSB_lEEESI_SJ_NS4_8TiledMMAINS4_8MMA_AtomIJNS4_17SM100_MMA_TF32_SSISI_SI_fLi128ELi64ELNS4_4UMMA5MajorE0ELSO_0ELNSN_7ScaleInE0ELSP_0EEEEEENS4_6LayoutINS5_IJSB_SB_SB_EEENS5_IJNSA_ILi0EEESU_SU_EEEEENS5_IJNS4_10UnderscoreESX_SX_EEEEENS4_23SM90_TMA_LOAD_MULTICASTENS4_14ComposedLayoutINS4_7SwizzleILi3ELi4ELi3EEENS4_18smem_ptr_flag_bitsILi32EEENSS_INS5_IJNSA_ILi8EEENSA_ILi32EEEEEENS5_IJS17_SB_EEEEEEEvNS4_8identityENS4_13SM90_TMA_LOADES1B_vS1C_EENS_8epilogue10collective18CollectiveEpilogueINS1F_23Sm100TmaWarpSpecializedILi4ELi2ELi16ELb1ELb0EEEJSH_NS5_IJNSS_ISF_SB_EENSS_INSA_ILi16EEESB_EEEEESI_SJ_SI_SJ_NS1F_6fusion15FusionCallbacksIS1J_NS1O_17LinearCombinationISI_fSI_fLNS_15FloatRoundStyleE2EEESH_S1N_JEEENS4_5SM1004TMEM4LOAD26SM100_TMEM_LOAD_32dp32b16xES1D_NS11_INS12_ILi2ELi4ELi3EEES15_NSS_INS5_IJS16_S1L_EEENS5_IJS1L_SB_EEEEEEENS4_39AutoVectorizingCopyWithAssumedAlignmentILi128EEENS4_14SM90_TMA_STOREES22_S24_S24_EEEvvEEEEvNT_6ParamsE)
        /*0044*/ 	.word	0x00000000
.L_29:


//--------------------- .nv.compat                --------------------------
	.section	.nv.compat,"",@"SHT_CUDA_COMPAT_INFO"
	.align	4
        /*0000*/ 	.byte	0x02, 0x09, 0x01, 0x00, 0x02, 0x02, 0x02, 0x00, 0x02, 0x05, 0x05, 0x00, 0x03, 0x07, 0x01, 0x01
        /*0010*/ 	.byte	0x02, 0x03, 0x01, 0x00, 0x02, 0x06, 0x01, 0x00, 0x04, 0x0b, 0x08, 0x00, 0x09, 0x00, 0x00, 0x00
        /*0020*/ 	.byte	0x00, 0x00, 0x00, 0x00


//--------------------- .nv.info._ZN7cutlass13device_kernelINS_4gemm6kernel13GemmUniversalIN4cute5tupleIJiiiiEEENS1_10collective13CollectiveMmaINS1_35MainloopSm100TmaUmmaWarpSpecializedILi2ELi2ELi4ENS5_IJNS4_1CILi1EEENSA_ILi4EEESB_EEEEENS5_IJNSA_ILi128EEENSA_ILi64EEESF_EEENS_10tfloat32_tENS5_IJlSB_lEEESI_SJ_NS4_8TiledMMAINS4_8MMA_AtomIJNS4_17SM100_MMA_TF32_SSISI_SI_fLi128ELi64ELNS4_4UMMA5MajorE0ELSO_0ELNSN_7ScaleInE0ELSP_0EEEEEENS4_6LayoutINS5_IJSB_SB_SB_EEENS5_IJNSA_ILi0EEESU_SU_EEEEENS5_IJNS4_10UnderscoreESX_SX_EEEEENS4_23SM90_TMA_LOAD_MULTICASTENS4_14ComposedLayoutINS4_7SwizzleILi3ELi4ELi3EEENS4_18smem_ptr_flag_bitsILi32EEENSS_INS5_IJNSA_ILi8EEENSA_ILi32EEEEEENS5_IJS17_SB_EEEEEEEvNS4_8identityENS4_13SM90_TMA_LOADES1B_vS1C_EENS_8epilogue10collective18CollectiveEpilogueINS1F_23Sm100TmaWarpSpecializedILi4ELi2ELi16ELb1ELb0EEEJSH_NS5_IJNSS_ISF_SB_EENSS_INSA_ILi16EEESB_EEEEESI_SJ_SI_SJ_NS1F_6fusion15FusionCallbacksIS1J_NS1O_17LinearCombinationISI_fSI_fLNS_15FloatRoundStyleE2EEESH_S1N_JEEENS4_5SM1004TMEM4LOAD26SM100_TMEM_LOAD_32dp32b16xES1D_NS11_INS12_ILi2ELi4ELi3EEES15_NSS_INS5_IJS16_S1L_EEENS5_IJS1L_SB_EEEEEEENS4_39AutoVectorizingCopyWithAssumedAlignmentILi128EEENS4_14SM90_TMA_STOREES22_S24_S24_EEEvvEEEEvNT_6ParamsE --------------------------
	.section	.nv.info._ZN7cutlass13device_kernelINS_4gemm6kernel13GemmUniversalIN4cute5tupleIJiiiiEEENS1_10collective13CollectiveMmaINS1_35MainloopSm100TmaUmmaWarpSpecializedILi2ELi2ELi4ENS5_IJNS4_1CILi1EEENSA_ILi4EEESB_EEEEENS5_IJNSA_ILi128EEENSA_ILi64EEESF_EEENS_10tfloat32_tENS5_IJlSB_lEEESI_SJ_NS4_8TiledMMAINS4_8MMA_AtomIJNS4_17SM100_MMA_TF32_SSISI_SI_fLi128ELi64ELNS4_4UMMA5MajorE0ELSO_0ELNSN_7ScaleInE0ELSP_0EEEEEENS4_6LayoutINS5_IJSB_SB_SB_EEENS5_IJNSA_ILi0EEESU_SU_EEEEENS5_IJNS4_10UnderscoreESX_SX_EEEEENS4_23SM90_TMA_LOAD_MULTICASTENS4_14ComposedLayoutINS4_7SwizzleILi3ELi4ELi3EEENS4_18smem_ptr_flag_bitsILi32EEENSS_INS5_IJNSA_ILi8EEENSA_ILi32EEEEEENS5_IJS17_SB_EEEEEEEvNS4_8identityENS4_13SM90_TMA_LOADES1B_vS1C_EENS_8epilogue10collective18CollectiveEpilogueINS1F_23Sm100TmaWarpSpecializedILi4ELi2ELi16ELb1ELb0EEEJSH_NS5_IJNSS_ISF_SB_EENSS_INSA_ILi16EEESB_EEEEESI_SJ_SI_SJ_NS1F_6fusion15FusionCallbacksIS1J_NS1O_17LinearCombinationISI_fSI_fLNS_15FloatRoundStyleE2EEESH_S1N_JEEENS4_5SM1004TMEM4LOAD26SM100_TMEM_LOAD_32dp32b16xES1D_NS11_INS12_ILi2ELi4ELi3EEES15_NSS_INS5_IJS16_S1L_EEENS5_IJS1L_SB_EEEEEEENS4_39AutoVectorizingCopyWithAssumedAlignmentILi128EEENS4_14SM90_TMA_STOREES22_S24_S24_EEEvvEEEEvNT_6ParamsE,"",@"SHT_CUDA_INFO"
	.sectionflags	@""
	.align	4


	//----- nvinfo : EIATTR_CUDA_API_VERSION
	.align		4
        /*0000*/ 	.byte	0x04, 0x37
        /*0002*/ 	.short	(.L_31 - .L_30)
.L_30:
        /*0004*/ 	.word	0x00000082


	//----- nvinfo : EIATTR_KPARAM_INFO
	.align		4
.L_31:
        /*0008*/ 	.byte	0x04, 0x17
        /*000a*/ 	.short	(.L_33 - .L_32)
.L_32:
        /*000c*/ 	.word	0x00000000
        /*0010*/ 	.short	0x0000
        /*0012*/ 	.short	0x0000
        /*0014*/ 	.byte	0x00, 0xf0, 0x01, 0x20


	//----- nvinfo : EIATTR_AT_ENTRY_FRAGMENTS
	.align		4
.L_33:
        /*0018*/ 	.byte	0x04, 0x4f
        /*001a*/ 	.short	(.L_35 - .L_34)


	//   ....[0]....
.L_34:
        /*001c*/ 	.word	0x00000006


	//----- nvinfo : EIATTR_RESERVED_SMEM_USED
	.align		4
.L_35:
        /*0020*/ 	.byte	0x01, 0x41
	.zero		2


	//----- nvinfo : EIATTR_SPARSE_MMA_MASK
	.align		4
        /*0024*/ 	.byte	0x03, 0x50
        /*0026*/ 	.short	0x0000


	//----- nvinfo : EIATTR_TCGEN05_1CTA_USED
	.align		4
        /*0028*/ 	.byte	0x01, 0x51
	.zero		2


	//----- nvinfo : EIATTR_MAXREG_COUNT
	.align		4
        /*002c*/ 	.byte	0x03, 0x1b
        /*002e*/ 	.short	0x00ff


	//----- nvinfo : EIATTR_NUM_BARRIERS
	.align		4
        /*0030*/ 	.byte	0x02, 0x4c
        /*0032*/ 	.byte	0x07
	.zero		1


	//----- nvinfo : EIATTR_EXTERNS
	.align		4
        /*0034*/ 	.byte	0x04, 0x0f
        /*0036*/ 	.short	(.L_37 - .L_36)


	//   ....[0]....
	.align		4
.L_36:
        /*0038*/ 	.word	index@(__assertfail)


	//----- nvinfo : EIATTR_MERCURY_ISA_VERSION
	.align		4
.L_37:
        /*003c*/ 	.byte	0x03, 0x5f
        /*003e*/ 	.short	0x0101


	//----- nvinfo : EIATTR_INT_WARP_WIDE_INSTR_OFFSETS
	.align		4
        /*0040*/ 	.byte	0x04, 0x31
        /*0042*/ 	.short	(.L_39 - .L_38)


	//   ....[0]....
.L_38:
        /*0044*/ 	.word	0x00004520


	//   ....[1]....
        /*0048*/ 	.word	0x00004540


	//   ....[2]....
        /*004c*/ 	.word	0x00004570


	//   ....[3]....
        /*0050*/ 	.word	0x000050b0


	//   ....[4]....
        /*0054*/ 	.word	0x00005120


	//   ....[5]....
        /*0058*/ 	.word	0x00005210


	//   ....[6]....
        /*005c*/ 	.word	0x00005290


	//   ....[7]....
        /*0060*/ 	.word	0x00005390


	//   ....[8]....
        /*0064*/ 	.word	0x00005410


	//   ....[9]....
        /*0068*/ 	.word	0x00005500


	//   ....[10]....
        /*006c*/ 	.word	0x000055b0


	//----- nvinfo : EIATTR_COOP_GROUP_MASK_REGIDS
	.align		4
.L_39:
        /*0070*/ 	.byte	0x04, 0x29
        /*0072*/ 	.short	(.L_41 - .L_40)


	//   ....[0]....
.L_40:
        /*0074*/ 	.word	0xffffffff


	//   ....[1]....
        /*0078*/ 	.word	0xffffffff


	//   ....[2]....
        /*007c*/ 	.word	0xffffffff


	//   ....[3]....
        /*0080*/ 	.word	0xffffffff


	//   ....[4]....
        /*0084*/ 	.word	0xffffffff


	//   ....[5]....
        /*0088*/ 	.word	0xffffffff


	//   ....[6]....
        /*008c*/ 	.word	0xffffffff


	//   ....[7]....
        /*0090*/ 	.word	0xffffffff


	//   ....[8]....
        /*0094*/ 	.word	0xffffffff


	//   ....[9]....
        /*0098*/ 	.word	0xffffffff


	//   ....[10]....
        /*009c*/ 	.word	0xffffffff


	//   ....[11]....
        /*00a0*/ 	.word	0xffffffff


	//   ....[12]....
        /*00a4*/ 	.word	0xffffffff


	//   ....[13]....
        /*00a8*/ 	.word	0xffffffff


	//----- nvinfo : EIATTR_COOP_GROUP_INSTR_OFFSETS
	.align		4
.L_41:
        /*00ac*/ 	.byte	0x04, 0x28
        /*00ae*/ 	.short	(.L_43 - .L_42)


	//   ....[0]....
.L_42:
        /*00b0*/ 	.word	0x00000080


	//   ....[1]....
        /*00b4*/ 	.word	0x000004e0


	//   ....[2]....
        /*00b8*/ 	.word	0x00000650


	//   ....[3]....
        /*00bc*/ 	.word	0x000007f0


	//   ....[4]....
        /*00c0*/ 	.word	0x000008f0


	//   ....[5]....
        /*00c4*/ 	.word	0x00000a60


	//   ....[6]....
        /*00c8*/ 	.word	0x00000c00


	//   ....[7]....
        /*00cc*/ 	.word	0x00000db0


	//   ....[8]....
        /*00d0*/ 	.word	0x00002510


	//   ....[9]....
        /*00d4*/ 	.word	0x000032b0


	//   ....[10]....
        /*00d8*/ 	.word	0x000034c0


	//   ....[11]....
        /*00dc*/ 	.word	0x000034f0


	//   ....[12]....
        /*00e0*/ 	.word	0x000043f0


	//   ....[13]....
        /*00e4*/ 	.word	0x00004630


	//----- nvinfo : EIATTR_VRC_CTA_INIT_COUNT
	.align		4
.L_43:
        /*00e8*/ 	.byte	0x02, 0x4a
        /*00ea*/ 	.byte	0x80
	.zero		1


	//----- nvinfo : EIATTR_SYSCALL_OFFSETS
	.align		4
        /*00ec*/ 	.byte	0x04, 0x46
        /*00ee*/ 	.short	(.L_45 - .L_44)


	//   ....[0]....
.L_44:
        /*00f0*/ 	.word	0x00006210


	//   ....[1]....
        /*00f4*/ 	.word	0x00006300


	//   ....[2]....
        /*00f8*/ 	.word	0x00006ac0


	//   ....[3]....
        /*00fc*/ 	.word	0x00007440


	//   ....[4]....
        /*0100*/ 	.word	0x00007da0


	//   ....[5]....
        /*0104*/ 	.word	0x00008700


	//----- nvinfo : EIATTR_MBARRIER_INSTR_OFFSETS
	.align		4
.L_45:
        /*0108*/ 	.byte	0x04, 0x39
        /*010a*/ 	.short	(.L_47 - .L_46)


	//   ....[0]....
.L_46:
        /*010c*/ 	.word	0x00000600
        /*0110*/ 	.word	0x000000ff
        /*0114*/ 	.word	0x00000000
        /*0118*/ 	.short	0x0100
        /*011a*/ 	.byte	0x04
	.zero		1


	//   ....[1]....
        /*011c*/ 	.word	0x00000610
        /*0120*/ 	.word	0x000000ff
        /*0124*/ 	.word	0x00000010
        /*0128*/ 	.short	0x0100
        /*012a*/ 	.byte	0x04
	.zero		1


	//   ....[2]....
        /*012c*/ 	.word	0x00000620
        /*0130*/ 	.word	0x000000ff
        /*0134*/ 	.word	0x00000008
        /*0138*/ 	.short	0x0100
        /*013a*/ 	.byte	0x04
	.zero		1


	//   ....[3]....
        /*013c*/ 	.word	0x00000630
        /*0140*/ 	.word	0x000000ff
        /*0144*/ 	.word	0x00000018
        /*0148*/ 	.short	0x0100
        /*014a*/ 	.byte	0x04
	.zero		1


	//   ....[4]....
        /*014c*/ 	.word	0x00000760
        /*0150*/ 	.word	0x000000ff
        /*0154*/ 	.word	0x00000020
        /*0158*/ 	.short	0x0100
        /*015a*/ 	.byte	0x04
	.zero		1


	//   ....[5]....
        /*015c*/ 	.word	0x00000770
        /*0160*/ 	.word	0x000000ff
        /*0164*/ 	.word	0x00000040
        /*0168*/ 	.short	0x0100
        /*016a*/ 	.byte	0x04
	.zero		1


	//   ....[6]....
        /*016c*/ 	.word	0x00000780
        /*0170*/ 	.word	0x000000ff
        /*0174*/ 	.word	0x00000028
        /*0178*/ 	.short	0x0100
        /*017a*/ 	.byte	0x04
	.zero		1


	//   ....[7]....
        /*017c*/ 	.word	0x00000790
        /*0180*/ 	.word	0x000000ff
        /*0184*/ 	.word	0x00000048
        /*0188*/ 	.short	0x0100
        /*018a*/ 	.byte	0x04
	.zero		1


	//   ....[8]....
        /*018c*/ 	.word	0x000007a0
        /*0190*/ 	.word	0x000000ff
        /*0194*/ 	.word	0x00000030
        /*0198*/ 	.short	0x0100
        /*019a*/ 	.byte	0x04
	.zero		1


	//   ....[9]....
        /*019c*/ 	.word	0x000007b0
        /*01a0*/ 	.word	0x000000ff
        /*01a4*/ 	.word	0x00000050
        /*01a8*/ 	.short	0x0100
        /*01aa*/ 	.byte	0x04
	.zero		1


	//   ....[10]....
        /*01ac*/ 	.word	0x000007c0
        /*01b0*/ 	.word	0x000000ff
        /*01b4*/ 	.word	0x00000038
        /*01b8*/ 	.short	0x0100
        /*01ba*/ 	.byte	0x04
	.zero		1


	//   ....[11]....
        /*01bc*/ 	.word	0x000007d0
        /*01c0*/ 	.word	0x000000ff
        /*01c4*/ 	.word	0x00000058
        /*01c8*/ 	.short	0x0100
        /*01ca*/ 	.byte	0x04
	.zero		1


	//   ....[12]....
        /*01cc*/ 	.word	0x000008c0
        /*01d0*/ 	.word	0x000000ff
        /*01d4*/ 	.word	0x00000060
        /*01d8*/ 	.short	0x0100
        /*01da*/ 	.byte	0x06
	.zero		1


	//   ....[13]....
        /*01dc*/ 	.word	0x000008d0
        /*01e0*/ 	.word	0x000000ff
        /*01e4*/ 	.word	0x00000068
        /*01e8*/ 	.short	0x0100
        /*01ea*/ 	.byte	0x06
	.zero		1


	//   ....[14]....
        /*01ec*/ 	.word	0x00000a10
        /*01f0*/ 	.word	0x000000ff
        /*01f4*/ 	.word	0x00000070
        /*01f8*/ 	.short	0x0100
        /*01fa*/ 	.byte	0x06
	.zero		1


	//   ....[15]....
        /*01fc*/ 	.word	0x00000a20
        /*0200*/ 	.word	0x000000ff
        /*0204*/ 	.word	0x00000080
        /*0208*/ 	.short	0x0100
        /*020a*/ 	.byte	0x06
	.zero		1


	//   ....[16]....
        /*020c*/ 	.word	0x00000a30
        /*0210*/ 	.word	0x000000ff
        /*0214*/ 	.word	0x00000078
        /*0218*/ 	.short	0x0100
        /*021a*/ 	.byte	0x06
	.zero		1


	//   ....[17]....
        /*021c*/ 	.word	0x00000a40
        /*0220*/ 	.word	0x000000ff
        /*0224*/ 	.word	0x00000088
        /*0228*/ 	.short	0x0100
        /*022a*/ 	.byte	0x06
	.zero		1


	//   ....[18]....
        /*022c*/ 	.word	0x00000b70
        /*0230*/ 	.word	0x000000ff
        /*0234*/ 	.word	0x00000090
        /*0238*/ 	.short	0x0100
        /*023a*/ 	.byte	0x04
	.zero		1


	//   ....[19]....
        /*023c*/ 	.word	0x00000b80
        /*0240*/ 	.word	0x000000ff
        /*0244*/ 	.word	0x000000b0
        /*0248*/ 	.short	0x0100
        /*024a*/ 	.byte	0x04
	.zero		1


	//   ....[20]....
        /*024c*/ 	.word	0x00000b90
        /*0250*/ 	.word	0x000000ff
        /*0254*/ 	.word	0x00000098
        /*0258*/ 	.short	0x0100
        /*025a*/ 	.byte	0x04
	.zero		1


	//   ....[21]....
        /*025c*/ 	.word	0x00000ba0
        /*0260*/ 	.word	0x000000ff
        /*0264*/ 	.word	0x000000b8
        /*0268*/ 	.short	0x0100
        /*026a*/ 	.byte	0x04
	.zero		1


	//   ....[22]....
        /*026c*/ 	.word	0x00000bb0
        /*0270*/ 	.word	0x000000ff
        /*0274*/ 	.word	0x000000a0
        /*0278*/ 	.short	0x0100
        /*027a*/ 	.byte	0x04
	.zero		1


	//   ....[23]....
        /*027c*/ 	.word	0x00000bc0
        /*0280*/ 	.word	0x000000ff
        /*0284*/ 	.word	0x000000c0
        /*0288*/ 	.short	0x0100
        /*028a*/ 	.byte	0x04
	.zero		1


	//   ....[24]....
        /*028c*/ 	.word	0x00000bd0
        /*0290*/ 	.word	0x000000ff
        /*0294*/ 	.word	0x000000a8
        /*0298*/ 	.short	0x0100
        /*029a*/ 	.byte	0x04
	.zero		1


	//   ....[25]....
        /*029c*/ 	.word	0x00000be0
        /*02a0*/ 	.word	0x000000ff
        /*02a4*/ 	.word	0x000000c8
        /*02a8*/ 	.short	0x0100
        /*02aa*/ 	.byte	0x04
	.zero		1


	//   ....[26]....
        /*02ac*/ 	.word	0x00000cd0
        /*02b0*/ 	.word	0x000000ff
        /*02b4*/ 	.word	0x000000d0
        /*02b8*/ 	.short	0x0100
        /*02ba*/ 	.byte	0x04
	.zero		1


	//   ....[27]....
        /*02bc*/ 	.word	0x00000ce0
        /*02c0*/ 	.word	0x000000ff
        /*02c4*/ 	.word	0x000000e0
        /*02c8*/ 	.short	0x0100
        /*02ca*/ 	.byte	0x04
	.zero		1


	//   ....[28]....
        /*02cc*/ 	.word	0x00000cf0
        /*02d0*/ 	.word	0x000000ff
        /*02d4*/ 	.word	0x000000d8
        /*02d8*/ 	.short	0x0100
        /*02da*/ 	.byte	0x04
	.zero		1


	//   ....[29]....
        /*02dc*/ 	.word	0x00000d00
        /*02e0*/ 	.word	0x000000ff
        /*02e4*/ 	.word	0x000000e8
        /*02e8*/ 	.short	0x0100
        /*02ea*/ 	.byte	0x04
	.zero		1


	//   ....[30]....
        /*02ec*/ 	.word	0x000018d0
        /*02f0*/ 	.word	0x00000003
        /*02f4*/ 	.word	0x000000e0
        /*02f8*/ 	.short	0x010a
        /*02fa*/ 	.byte	0xff
	.zero		1


	//   ....[31]....
        /*02fc*/ 	.word	0x00001900
        /*0300*/ 	.word	0x00000003
        /*0304*/ 	.word	0x000000d0
        /*0308*/ 	.short	0x0101
        /*030a*/ 	.byte	0xff
	.zero		1


	//   ....[32]....
        /*030c*/ 	.word	0x000019d0
        /*0310*/ 	.word	0x000000ff
        /*0314*/ 	.word	0x00000010
        /*0318*/ 	.short	0x010a
        /*031a*/ 	.byte	0x04
	.zero		1


	//   ....[33]....
        /*031c*/ 	.word	0x00001a50
        /*0320*/ 	.word	0x000000ff
        /*0324*/ 	.word	0x00000010
        /*0328*/ 	.short	0x010a
        /*032a*/ 	.byte	0x39
	.zero		1


	//   ....[34]....
        /*032c*/ 	.word	0x00001b90
        /*0330*/ 	.word	0x000000ff
        /*0334*/ 	.word	0x00000010
        /*0338*/ 	.short	0x010a
        /*033a*/ 	.byte	0x04
	.zero		1


	//   ....[35]....
        /*033c*/ 	.word	0x00001f70
        /*0340*/ 	.word	0x000000ff
        /*0344*/ 	.word	0x00000068
        /*0348*/ 	.short	0x0101
        /*034a*/ 	.byte	0x15
	.zero		1


	//   ....[36]....
        /*034c*/ 	.word	0x00001f90
        /*0350*/ 	.word	0x000000ff
        /*0354*/ 	.word	0x00000010
        /*0358*/ 	.short	0x010a
        /*035a*/ 	.byte	0x04
	.zero		1


	//   ....[37]....
        /*035c*/ 	.word	0x00002010
        /*0360*/ 	.word	0x000000ff
        /*0364*/ 	.word	0x00000010
        /*0368*/ 	.short	0x010a
        /*036a*/ 	.byte	0x39
	.zero		1


	//   ....[38]....
        /*036c*/ 	.word	0x00002150
        /*0370*/ 	.word	0x000000ff
        /*0374*/ 	.word	0x00000010
        /*0378*/ 	.short	0x010a
        /*037a*/ 	.byte	0x04
	.zero		1


	//   ....[39]....
        /*037c*/ 	.word	0x00002540
        /*0380*/ 	.word	0x00000003
        /*0384*/ 	.word	0x00000070
        /*0388*/ 	.short	0x010a
        /*038a*/ 	.byte	0xff
	.zero		1


	//   ....[40]....
        /*038c*/ 	.word	0x00002690
        /*0390*/ 	.word	0x00000000
        /*0394*/ 	.word	0x00000000
        /*0398*/ 	.short	0x0101
        /*039a*/ 	.byte	0xff
	.zero		1


	//   ....[41]....
        /*039c*/ 	.word	0x00002c50
        /*03a0*/ 	.word	0x000000ff
        /*03a4*/ 	.word	0x00000000
        /*03a8*/ 	.short	0x010a
        /*03aa*/ 	.byte	0x04
	.zero		1


	//   ....[42]....
        /*03ac*/ 	.word	0x00002cf0
        /*03b0*/ 	.word	0x00000000
        /*03b4*/ 	.word	0x00000000
        /*03b8*/ 	.short	0x010a
        /*03ba*/ 	.byte	0xff
	.zero		1


	//   ....[43]....
        /*03bc*/ 	.word	0x00002e10
        /*03c0*/ 	.word	0x00000002
        /*03c4*/ 	.word	0x000000d0
        /*03c8*/ 	.short	0x010a
        /*03ca*/ 	.byte	0xff
	.zero		1


	//   ....[44]....
        /*03cc*/ 	.word	0x00002e70
        /*03d0*/ 	.word	0x00000004
        /*03d4*/ 	.word	0x00000000
        /*03d8*/ 	.short	0x0101
        /*03da*/ 	.byte	0xff
	.zero		1


	//   ....[45]....
        /*03dc*/ 	.word	0x00002e90
        /*03e0*/ 	.word	0x000000ff
        /*03e4*/ 	.word	0x00000080
        /*03e8*/ 	.short	0x010a
        /*03ea*/ 	.byte	0x04
	.zero		1


	//   ....[46]....
        /*03ec*/ 	.word	0x00002fb0
        /*03f0*/ 	.word	0x00000002
        /*03f4*/ 	.word	0x00000070
        /*03f8*/ 	.short	0x010a
        /*03fa*/ 	.byte	0xff
	.zero		1


	//   ....[47]....
        /*03fc*/ 	.word	0x000030c0
        /*0400*/ 	.word	0x00000002
        /*0404*/ 	.word	0x00000000
        /*0408*/ 	.short	0x0101
        /*040a*/ 	.byte	0xff
	.zero		1


	//   ....[48]....
        /*040c*/ 	.word	0x00003150
        /*0410*/ 	.word	0x000000ff
        /*0414*/ 	.word	0x00000080
        /*0418*/ 	.short	0x0106
        /*041a*/ 	.byte	0x04
	.zero		1


	//   ....[49]....
        /*041c*/ 	.word	0x00003170
        /*0420*/ 	.word	0x000000ff
        /*0424*/ 	.word	0x00000080
        /*0428*/ 	.short	0x010a
        /*042a*/ 	.byte	0x04
	.zero		1


	//   ....[50]....
        /*042c*/ 	.word	0x00003200
        /*0430*/ 	.word	0x000000ff
        /*0434*/ 	.word	0x00000080
        /*0438*/ 	.short	0x0106
        /*043a*/ 	.byte	0x07
	.zero		1


	//   ....[51]....
        /*043c*/ 	.word	0x00003240
        /*0440*/ 	.word	0x00000000
        /*0444*/ 	.word	0x00000080
        /*0448*/ 	.short	0x010a
        /*044a*/ 	.byte	0xff
	.zero		1


	//   ....[52]....
        /*044c*/ 	.word	0x00003760
        /*0450*/ 	.word	0x00000000
        /*0454*/ 	.word	0x00000070
        /*0458*/ 	.short	0x010a
        /*045a*/ 	.byte	0xff
	.zero		1


	//   ....[53]....
        /*045c*/ 	.word	0x00003890
        /*0460*/ 	.word	0x00000003
        /*0464*/ 	.word	0x00000000
        /*0468*/ 	.short	0x0101
        /*046a*/ 	.byte	0xff
	.zero		1


	//   ....[54]....
        /*046c*/ 	.word	0x000038a0
        /*0470*/ 	.word	0x000000ff
        /*0474*/ 	.word	0x00000000
        /*0478*/ 	.short	0x010a
        /*047a*/ 	.byte	0x04
	.zero		1


	//   ....[55]....
        /*047c*/ 	.word	0x000038c0
        /*0480*/ 	.word	0x000000ff
        /*0484*/ 	.word	0x000000b0
        /*0488*/ 	.short	0x010a
        /*048a*/ 	.byte	0x06
	.zero		1


	//   ....[56]....
        /*048c*/ 	.word	0x00003990
        /*0490*/ 	.word	0x000000ff
        /*0494*/ 	.word	0x00000000
        /*0498*/ 	.short	0x010a
        /*049a*/ 	.byte	0x05
	.zero		1


	//   ....[57]....
        /*049c*/ 	.word	0x00003ae0
        /*04a0*/ 	.word	0x000000ff
        /*04a4*/ 	.word	0x00000000
        /*04a8*/ 	.short	0x010a
        /*04aa*/ 	.byte	0x07
	.zero		1


	//   ....[58]....
        /*04ac*/ 	.word	0x00004220
        /*04b0*/ 	.word	0x000000ff
        /*04b4*/ 	.word	0x00000000
        /*04b8*/ 	.short	0x010a
        /*04ba*/ 	.byte	0x04
	.zero		1


	//   ....[59]....
        /*04bc*/ 	.word	0x000042b0
        /*04c0*/ 	.word	0x000000ff
        /*04c4*/ 	.word	0x00000000
        /*04c8*/ 	.short	0x010a
        /*04ca*/ 	.byte	0x05
	.zero		1


	//   ....[60]....
        /*04cc*/ 	.word	0x00004340
        /*04d0*/ 	.word	0x000000ff
        /*04d4*/ 	.word	0x00000000
        /*04d8*/ 	.short	0x010a
        /*04da*/ 	.byte	0x05
	.zero		1


	//   ....[61]....
        /*04dc*/ 	.word	0x000043d0
        /*04e0*/ 	.word	0x000000ff
        /*04e4*/ 	.word	0x00000000
        /*04e8*/ 	.short	0x010a
        /*04ea*/ 	.byte	0x04
	.zero		1


	//   ....[62]....
        /*04ec*/ 	.word	0x000048b0
        /*04f0*/ 	.word	0x0000000c
        /*04f4*/ 	.word	0x00000070
        /*04f8*/ 	.short	0x010a
        /*04fa*/ 	.byte	0xff
	.zero		1


	//   ....[63]....
        /*04fc*/ 	.word	0x00004a20
        /*0500*/ 	.word	0x00000000
        /*0504*/ 	.word	0x00000000
        /*0508*/ 	.short	0x0101
        /*050a*/ 	.byte	0xff
	.zero		1


	//   ....[64]....
        /*050c*/ 	.word	0x00004eb0
        /*0510*/ 	.word	0x000000ff
        /*0514*/ 	.word	0x00000068
        /*0518*/ 	.short	0x010a
        /*051a*/ 	.byte	0x15
	.zero		1


	//   ....[65]....
        /*051c*/ 	.word	0x00005030
        /*0520*/ 	.word	0x000000ff
        /*0524*/ 	.word	0x00000040
        /*0528*/ 	.short	0x010a
        /*052a*/ 	.byte	0x15
	.zero		1


	//   ....[66]....
        /*052c*/ 	.word	0x000051c0
        /*0530*/ 	.word	0x000000ff
        /*0534*/ 	.word	0x00000020
        /*0538*/ 	.short	0x010b
        /*053a*/ 	.byte	0x15
	.zero		1


	//   ....[67]....
        /*053c*/ 	.word	0x000051d0
        /*0540*/ 	.word	0x000000ff
        /*0544*/ 	.word	0x00000000
        /*0548*/ 	.short	0x0101
        /*054a*/ 	.byte	0x06
	.zero		1


	//   ....[68]....
        /*054c*/ 	.word	0x000051e0
        /*0550*/ 	.word	0x000000ff
        /*0554*/ 	.word	0x00000048
        /*0558*/ 	.short	0x010a
        /*055a*/ 	.byte	0x15
	.zero		1


	//   ....[69]....
        /*055c*/ 	.word	0x00005340
        /*0560*/ 	.word	0x000000ff
        /*0564*/ 	.word	0x00000028
        /*0568*/ 	.short	0x010b
        /*056a*/ 	.byte	0x15
	.zero		1


	//   ....[70]....
        /*056c*/ 	.word	0x00005350
        /*0570*/ 	.word	0x000000ff
        /*0574*/ 	.word	0x00000000
        /*0578*/ 	.short	0x0101
        /*057a*/ 	.byte	0x06
	.zero		1


	//   ....[71]....
        /*057c*/ 	.word	0x00005360
        /*0580*/ 	.word	0x000000ff
        /*0584*/ 	.word	0x00000050
        /*0588*/ 	.short	0x010a
        /*058a*/ 	.byte	0x15
	.zero		1


	//   ....[72]....
        /*058c*/ 	.word	0x000054b0
        /*0590*/ 	.word	0x000000ff
        /*0594*/ 	.word	0x00000030
        /*0598*/ 	.short	0x010b
        /*059a*/ 	.byte	0x15
	.zero		1


	//   ....[73]....
        /*059c*/ 	.word	0x000054c0
        /*05a0*/ 	.word	0x000000ff
        /*05a4*/ 	.word	0x00000000
        /*05a8*/ 	.short	0x0101
        /*05aa*/ 	.byte	0x06
	.zero		1


	//   ....[74]....
        /*05ac*/ 	.word	0x000054d0
        /*05b0*/ 	.word	0x000000ff
        /*05b4*/ 	.word	0x00000058
        /*05b8*/ 	.short	0x010a
        /*05ba*/ 	.byte	0x15
	.zero		1


	//   ....[75]....
        /*05bc*/ 	.word	0x000056d0
        /*05c0*/ 	.word	0x000000ff
        /*05c4*/ 	.word	0x00000038
        /*05c8*/ 	.short	0x010b
        /*05ca*/ 	.byte	0x15
	.zero		1


	//   ....[76]....
        /*05cc*/ 	.word	0x000056e0
        /*05d0*/ 	.word	0x000000ff
        /*05d4*/ 	.word	0x00000000
        /*05d8*/ 	.short	0x0101
        /*05da*/ 	.byte	0x25
	.zero		1


	//   ....[77]....
        /*05dc*/ 	.word	0x00005710
        /*05e0*/ 	.word	0x000000ff
        /*05e4*/ 	.word	0x00000040
        /*05e8*/ 	.short	0x010a
        /*05ea*/ 	.byte	0x15
	.zero		1


	//   ....[78]....
        /*05ec*/ 	.word	0x00005730
        /*05f0*/ 	.word	0x000000ff
        /*05f4*/ 	.word	0x00000048
        /*05f8*/ 	.short	0x010a
        /*05fa*/ 	.byte	0x15
	.zero		1


	//   ....[79]....
        /*05fc*/ 	.word	0x00005750
        /*0600*/ 	.word	0x000000ff
        /*0604*/ 	.word	0x00000050
        /*0608*/ 	.short	0x010a
        /*060a*/ 	.byte	0x15
	.zero		1


	//   ....[80]....
        /*060c*/ 	.word	0x00005790
        /*0610*/ 	.word	0x00000000
        /*0614*/ 	.word	0x00000058
        /*0618*/ 	.short	0x010a
        /*061a*/ 	.byte	0xff
	.zero		1


	//   ....[81]....
        /*061c*/ 	.word	0x00005aa0
        /*0620*/ 	.word	0x00000003
        /*0624*/ 	.word	0x00000070
        /*0628*/ 	.short	0x010a
        /*062a*/ 	.byte	0xff
	.zero		1


	//   ....[82]....
        /*062c*/ 	.word	0x00005c20
        /*0630*/ 	.word	0x00000000
        /*0634*/ 	.word	0x00000000
        /*0638*/ 	.short	0x0101
        /*063a*/ 	.byte	0xff
	.zero		1


	//   ....[83]....
        /*063c*/ 	.word	0x00006780
        /*0640*/ 	.word	0x000000ff
        /*0644*/ 	.word	0x00000020
        /*0648*/ 	.short	0x010a
        /*064a*/ 	.byte	0x2b
	.zero		1


	//   ....[84]....
        /*064c*/ 	.word	0x000067c0
        /*0650*/ 	.word	0x0000004b
        /*0654*/ 	.word	0x00000090
        /*0658*/ 	.short	0x010a
        /*065a*/ 	.byte	0xff
	.zero		1


	//   ....[85]....
        /*065c*/ 	.word	0x000068b0
        /*0660*/ 	.word	0x000000ff
        /*0664*/ 	.word	0x00000020
        /*0668*/ 	.short	0x010a
        /*066a*/ 	.byte	0x2b
	.zero		1


	//   ....[86]....
        /*066c*/ 	.word	0x000069a0
        /*0670*/ 	.word	0x0000004b
        /*0674*/ 	.word	0x00000090
        /*0678*/ 	.short	0x010a
        /*067a*/ 	.byte	0xff
	.zero		1


	//   ....[87]....
        /*067c*/ 	.word	0x00007170
        /*0680*/ 	.word	0x00000000
        /*0684*/ 	.word	0x00000000
        /*0688*/ 	.short	0x0101
        /*068a*/ 	.byte	0xff
	.zero		1


	//   ....[88]....
        /*068c*/ 	.word	0x00007180
        /*0690*/ 	.word	0x00000003
        /*0694*/ 	.word	0x00000020
        /*0698*/ 	.short	0x010a
        /*069a*/ 	.byte	0xff
	.zero		1


	//   ....[89]....
        /*069c*/ 	.word	0x00007260
        /*06a0*/ 	.word	0x00000003
        /*06a4*/ 	.word	0x00000020
        /*06a8*/ 	.short	0x010a
        /*06aa*/ 	.byte	0xff
	.zero		1


	//   ....[90]....
        /*06ac*/ 	.word	0x00007ad0
        /*06b0*/ 	.word	0x0000004d
        /*06b4*/ 	.word	0x00000000
        /*06b8*/ 	.short	0x0101
        /*06ba*/ 	.byte	0xff
	.zero		1


	//   ....[91]....
        /*06bc*/ 	.word	0x00007af0
        /*06c0*/ 	.word	0x00000000
        /*06c4*/ 	.word	0x00000020
        /*06c8*/ 	.short	0x010a
        /*06ca*/ 	.byte	0xff
	.zero		1


	//   ....[92]....
        /*06cc*/ 	.word	0x00007bc0
        /*06d0*/ 	.word	0x00000000
        /*06d4*/ 	.word	0x00000020
        /*06d8*/ 	.short	0x010a
        /*06da*/ 	.byte	0xff
	.zero		1


	//   ....[93]....
        /*06dc*/ 	.word	0x00008430
        /*06e0*/ 	.word	0x0000004d
        /*06e4*/ 	.word	0x00000000
        /*06e8*/ 	.short	0x0101
        /*06ea*/ 	.byte	0xff
	.zero		1


	//   ....[94]....
        /*06ec*/ 	.word	0x00008450
        /*06f0*/ 	.word	0x00000000
        /*06f4*/ 	.word	0x00000020
        /*06f8*/ 	.short	0x010a
        /*06fa*/ 	.byte	0xff
	.zero		1


	//   ....[95]....
        /*06fc*/ 	.word	0x00008520
        /*0700*/ 	.word	0x00000000
        /*0704*/ 	.word	0x00000020
        /*0708*/ 	.short	0x010a
        /*070a*/ 	.byte	0xff
	.zero		1


	//   ....[96]....
        /*070c*/ 	.word	0x000089f0
        /*0710*/ 	.word	0x000000ff
        /*0714*/ 	.word	0x00000000
        /*0718*/ 	.short	0x0101
        /*071a*/ 	.byte	0x04
	.zero		1


	//   ....[97]....
        /*071c*/ 	.word	0x00008df0
        /*0720*/ 	.word	0x00000002
        /*0724*/ 	.word	0x00000000
        /*0728*/ 	.short	0x0101
        /*072a*/ 	.byte	0xff
	.zero		1


	//   ....[98]....
        /*072c*/ 	.word	0x00009080
        /*0730*/ 	.word	0x000000ff
        /*0734*/ 	.word	0x00000000
        /*0738*/ 	.short	0x0101
        /*073a*/ 	.byte	0x04
	.zero		1


	//   ....[99]....
        /*073c*/ 	.word	0x000090a0
        /*0740*/ 	.word	0x00000003
        /*0744*/ 	.word	0x000000e0
        /*0748*/ 	.short	0x010a
        /*074a*/ 	.byte	0xff
	.zero		1


	//   ....[100]....
        /*074c*/ 	.word	0x00009100
        /*0750*/ 	.word	0x00000000
        /*0754*/ 	.word	0x00000010
        /*0758*/ 	.short	0x010a
        /*075a*/ 	.byte	0xff
	.zero		1


	//   ....[101]....
        /*075c*/ 	.word	0x00009160
        /*0760*/ 	.word	0x00000000
        /*0764*/ 	.word	0x00000010
        /*0768*/ 	.short	0x010a
        /*076a*/ 	.byte	0xff
	.zero		1


	//   ....[102]....
        /*076c*/ 	.word	0x000091b0
        /*0770*/ 	.word	0x00000003
        /*0774*/ 	.word	0x00000070
        /*0778*/ 	.short	0x010a
        /*077a*/ 	.byte	0xff
	.zero		1


	//   ....[103]....
        /*077c*/ 	.word	0x00009210
        /*0780*/ 	.word	0x00000000
        /*0784*/ 	.word	0x00000000
        /*0788*/ 	.short	0x010a
        /*078a*/ 	.byte	0xff
	.zero		1


	//   ....[104]....
        /*078c*/ 	.word	0x00009260
        /*0790*/ 	.word	0x00000002
        /*0794*/ 	.word	0x000000d0
        /*0798*/ 	.short	0x010a
        /*079a*/ 	.byte	0xff
	.zero		1


	//   ....[105]....
        /*079c*/ 	.word	0x000092c0
        /*07a0*/ 	.word	0x00000002
        /*07a4*/ 	.word	0x00000080
        /*07a8*/ 	.short	0x010a
        /*07aa*/ 	.byte	0xff
	.zero		1


	//   ....[106]....
        /*07ac*/ 	.word	0x00009310
        /*07b0*/ 	.word	0x00000002
        /*07b4*/ 	.word	0x00000070
        /*07b8*/ 	.short	0x010a
        /*07ba*/ 	.byte	0xff
	.zero		1


	//   ....[107]....
        /*07bc*/ 	.word	0x00009370
        /*07c0*/ 	.word	0x00000000
        /*07c4*/ 	.word	0x00000080
        /*07c8*/ 	.short	0x010a
        /*07ca*/ 	.byte	0xff
	.zero		1


	//   ....[108]....
        /*07cc*/ 	.word	0x000093c0
        /*07d0*/ 	.word	0x00000000
        /*07d4*/ 	.word	0x00000070
        /*07d8*/ 	.short	0x010a
        /*07da*/ 	.byte	0xff
	.zero		1


	//   ....[109]....
        /*07dc*/ 	.word	0x00009430
        /*07e0*/ 	.word	0x00000003
        /*07e4*/ 	.word	0x000000b0
        /*07e8*/ 	.short	0x010a
        /*07ea*/ 	.byte	0xff
	.zero		1


	//   ....[110]....
        /*07ec*/ 	.word	0x00009490
        /*07f0*/ 	.word	0x00000000
        /*07f4*/ 	.word	0x00000000
        /*07f8*/ 	.short	0x010a
        /*07fa*/ 	.byte	0xff
	.zero		1


	//   ....[111]....
        /*07fc*/ 	.word	0x000094f0
        /*0800*/ 	.word	0x00000000
        /*0804*/ 	.word	0x00000000
        /*0808*/ 	.short	0x010a
        /*080a*/ 	.byte	0xff
	.zero		1


	//   ....[112]....
        /*080c*/ 	.word	0x00009550
        /*0810*/ 	.word	0x00000000
        /*0814*/ 	.word	0x00000000
        /*0818*/ 	.short	0x010a
        /*081a*/ 	.byte	0xff
	.zero		1


	//   ....[113]....
        /*081c*/ 	.word	0x000095b0
        /*0820*/ 	.word	0x00000000
        /*0824*/ 	.word	0x00000000
        /*0828*/ 	.short	0x010a
        /*082a*/ 	.byte	0xff
	.zero		1


	//   ....[114]....
        /*082c*/ 	.word	0x00009610
        /*0830*/ 	.word	0x00000000
        /*0834*/ 	.word	0x00000000
        /*0838*/ 	.short	0x010a
        /*083a*/ 	.byte	0xff
	.zero		1


	//   ....[115]....
        /*083c*/ 	.word	0x00009660
        /*0840*/ 	.word	0x0000000c
        /*0844*/ 	.word	0x00000070
        /*0848*/ 	.short	0x010a
        /*084a*/ 	.byte	0xff
	.zero		1


	//   ....[116]....
        /*084c*/ 	.word	0x000096c0
        /*0850*/ 	.word	0x00000000
        /*0854*/ 	.word	0x00000068
        /*0858*/ 	.short	0x010a
        /*085a*/ 	.byte	0xff
	.zero		1


	//   ....[117]....
        /*085c*/ 	.word	0x00009720
        /*0860*/ 	.word	0x00000000
        /*0864*/ 	.word	0x00000040
        /*0868*/ 	.short	0x010a
        /*086a*/ 	.byte	0xff
	.zero		1


	//   ....[118]....
        /*086c*/ 	.word	0x00009780
        /*0870*/ 	.word	0x00000000
        /*0874*/ 	.word	0x00000048
        /*0878*/ 	.short	0x010a
        /*087a*/ 	.byte	0xff
	.zero		1


	//   ....[119]....
        /*087c*/ 	.word	0x000097e0
        /*0880*/ 	.word	0x00000000
        /*0884*/ 	.word	0x00000050
        /*0888*/ 	.short	0x010a
        /*088a*/ 	.byte	0xff
	.zero		1


	//   ....[120]....
        /*088c*/ 	.word	0x00009840
        /*0890*/ 	.word	0x00000000
        /*0894*/ 	.word	0x00000058
        /*0898*/ 	.short	0x010a
        /*089a*/ 	.byte	0xff
	.zero		1


	//   ....[121]....
        /*089c*/ 	.word	0x000098a0
        /*08a0*/ 	.word	0x00000000
        /*08a4*/ 	.word	0x00000040
        /*08a8*/ 	.short	0x010a
        /*08aa*/ 	.byte	0xff
	.zero		1


	//   ....[122]....
        /*08ac*/ 	.word	0x00009900
        /*08b0*/ 	.word	0x00000000
        /*08b4*/ 	.word	0x00000048
        /*08b8*/ 	.short	0x010a
        /*08ba*/ 	.byte	0xff
	.zero		1


	//   ....[123]....
        /*08bc*/ 	.word	0x00009960
        /*08c0*/ 	.word	0x00000000
        /*08c4*/ 	.word	0x00000050
        /*08c8*/ 	.short	0x010a
        /*08ca*/ 	.byte	0xff
	.zero		1


	//   ....[124]....
        /*08cc*/ 	.word	0x000099b0
        /*08d0*/ 	.word	0x00000003
        /*08d4*/ 	.word	0x00000070
        /*08d8*/ 	.short	0x010a
        /*08da*/ 	.byte	0xff
	.zero		1


	//   ....[125]....
        /*08dc*/ 	.word	0x00009a10
        /*08e0*/ 	.word	0x00000002
        /*08e4*/ 	.word	0x00000020
        /*08e8*/ 	.short	0x010a
        /*08ea*/ 	.byte	0xff
	.zero		1


	//   ....[126]....
        /*08ec*/ 	.word	0x00009a60
        /*08f0*/ 	.word	0x0000004b
        /*08f4*/ 	.word	0x00000090
        /*08f8*/ 	.short	0x010a
        /*08fa*/ 	.byte	0xff
	.zero		1


	//   ....[127]....
        /*08fc*/ 	.word	0x00009ab0
        /*0900*/ 	.word	0x00000003
        /*0904*/ 	.word	0x00000020
        /*0908*/ 	.short	0x010a
        /*090a*/ 	.byte	0xff
	.zero		1


	//   ....[128]....
        /*090c*/ 	.word	0x00009b00
        /*0910*/ 	.word	0x00000000
        /*0914*/ 	.word	0x00000020
        /*0918*/ 	.short	0x010a
        /*091a*/ 	.byte	0xff
	.zero		1


	//   ....[129]....
        /*091c*/ 	.word	0x00009b50
        /*0920*/ 	.word	0x00000000
        /*0924*/ 	.word	0x00000020
        /*0928*/ 	.short	0x010a
        /*092a*/ 	.byte	0xff
	.zero		1


	//----- nvinfo : EIATTR_NUM_MBARRIERS
	.align		4
.L_47:
        /*092c*/ 	.byte	0x03, 0x38
        /*092e*/ 	.short	0x001e


	//----- nvinfo : EIATTR_EXIT_INSTR_OFFSETS
	.align		4
        /*0930*/ 	.byte	0x04, 0x1c
        /*0932*/ 	.short	(.L_49 - .L_48)


	//   ....[0]....
.L_48:
        /*0934*/ 	.word	0x00002d20


	//   ....[1]....
        /*0938*/ 	.word	0x00003210


	//   ....[2]....
        /*093c*/ 	.word	0x00003270


	//   ....[3]....
        /*0940*/ 	.word	0x00004640


	//   ....[4]....
        /*0944*/ 	.word	0x000057c0


	//   ....[5]....
        /*0948*/ 	.word	0x00005800


	//   ....[6]....
        /*094c*/ 	.word	0x00008f70


	//   ....[7]....
        /*0950*/ 	.word	0x00008ff0


	//   ....[8]....
        /*0954*/ 	.word	0x00009020


	//   ....[9]....
        /*0958*/ 	.word	0x00009090


	//----- nvinfo : EIATTR_MAX_THREADS
	.align		4
.L_49:
        /*095c*/ 	.byte	0x04, 0x05
        /*095e*/ 	.short	(.L_51 - .L_50)
.L_50:
        /*0960*/ 	.word	0x00000100
        /*0964*/ 	.word	0x00000001
        /*0968*/ 	.word	0x00000001


	//----- nvinfo : EIATTR_CRS_STACK_SIZE
	.align		4
.L_51:
        /*096c*/ 	.byte	0x04, 0x1e
        /*096e*/ 	.short	(.L_53 - .L_52)
.L_52:
        /*0970*/ 	.word	0x00000000


	//----- nvinfo : EIATTR_CBANK_PARAM_SIZE
	.align		4
.L_53:
        /*0974*/ 	.byte	0x03, 0x19
        /*0976*/ 	.short	0x0800


	//----- nvinfo : EIATTR_PARAM_CBANK
	.align		4
        /*0978*/ 	.byte	0x04, 0x0a
        /*097a*/ 	.short	(.L_55 - .L_54)
	.align		4
.L_54:
        /*097c*/ 	.word	index@(.nv.constant0._ZN7cutlass13device_kernelINS_4gemm6kernel13GemmUniversalIN4cute5tupleIJiiiiEEENS1_10collective13CollectiveMmaINS1_35MainloopSm100TmaUmmaWarpSpecializedILi2ELi2ELi4ENS5_IJNS4_1CILi1EEENSA_ILi4EEESB_EEEEENS5_IJNSA_ILi128EEENSA_ILi64EEESF_EEENS_10tfloat32_tENS5_IJlSB_lEEESI_SJ_NS4_8TiledMMAINS4_8MMA_AtomIJNS4_17SM100_MMA_TF32_SSISI_SI_fLi128ELi64ELNS4_4UMMA5MajorE0ELSO_0ELNSN_7ScaleInE0ELSP_0EEEEEENS4_6LayoutINS5_IJSB_SB_SB_EEENS5_IJNSA_ILi0EEESU_SU_EEEEENS5_IJNS4_10UnderscoreESX_SX_EEEEENS4_23SM90_TMA_LOAD_MULTICASTENS4_14ComposedLayoutINS4_7SwizzleILi3ELi4ELi3EEENS4_18smem_ptr_flag_bitsILi32EEENSS_INS5_IJNSA_ILi8EEENSA_ILi32EEEEEENS5_IJS17_SB_EEEEEEEvNS4_8identityENS4_13SM90_TMA_LOADES1B_vS1C_EENS_8epilogue10collective18CollectiveEpilogueINS1F_23Sm100TmaWarpSpecializedILi4ELi2ELi16ELb1ELb0EEEJSH_NS5_IJNSS_ISF_SB_EENSS_INSA_ILi16EEESB_EEEEESI_SJ_SI_SJ_NS1F_6fusion15FusionCallbacksIS1J_NS1O_17LinearCombinationISI_fSI_fLNS_15FloatRoundStyleE2EEESH_S1N_JEEENS4_5SM1004TMEM4LOAD26SM100_TMEM_LOAD_32dp32b16xES1D_NS11_INS12_ILi2ELi4ELi3EEES15_NSS_INS5_IJS16_S1L_EEENS5_IJS1L_SB_EEEEEEENS4_39AutoVectorizingCopyWithAssumedAlignmentILi128EEENS4_14SM90_TMA_STOREES22_S24_S24_EEEvvEEEEvNT_6ParamsE)
        /*0980*/ 	.short	0x0380
        /*0982*/ 	.short	0x0800


	//----- nvinfo : EIATTR_SW_WAR
	.align		4
.L_55:
        /*0984*/ 	.byte	0x04, 0x36
        /*0986*/ 	.short	(.L_57 - .L_56)
.L_56:
        /*0988*/ 	.word	0x00000008
.L_57:


//--------------------- .nv.callgraph             --------------------------
	.section	.nv.callgraph,"",@"SHT_CUDA_CALLGRAPH"
	.align	4
	.sectionentsize	8
	.align		4
        /*0000*/ 	.word	0x00000000
	.align		4
        /*0004*/ 	.word	0xffffffff
	.align		4
        /*0008*/ 	.word	index@(_ZN7cutlass13device_kernelINS_4gemm6kernel13GemmUniversalIN4cute5tupleIJiiiiEEENS1_10collective13CollectiveMmaINS1_35MainloopSm100TmaUmmaWarpSpecializedILi2ELi2ELi4ENS5_IJNS4_1CILi1EEENSA_ILi4EEESB_EEEEENS5_IJNSA_ILi128EEENSA_ILi64EEESF_EEENS_10tfloat32_tENS5_IJlSB_lEEESI_SJ_NS4_8TiledMMAINS4_8MMA_AtomIJNS4_17SM100_MMA_TF32_SSISI_SI_fLi128ELi64ELNS4_4UMMA5MajorE0ELSO_0ELNSN_7ScaleInE0ELSP_0EEEEEENS4_6LayoutINS5_IJSB_SB_SB_EEENS5_IJNSA_ILi0EEESU_SU_EEEEENS5_IJNS4_10UnderscoreESX_SX_EEEEENS4_23SM90_TMA_LOAD_MULTICASTENS4_14ComposedLayoutINS4_7SwizzleILi3ELi4ELi3EEENS4_18smem_ptr_flag_bitsILi32EEENSS_INS5_IJNSA_ILi8EEENSA_ILi32EEEEEENS5_IJS17_SB_EEEEEEEvNS4_8identityENS4_13SM90_TMA_LOADES1B_vS1C_EENS_8epilogue10collective18CollectiveEpilogueINS1F_23Sm100TmaWarpSpecializedILi4ELi2ELi16ELb1ELb0EEEJSH_NS5_IJNSS_ISF_SB_EENSS_INSA_ILi16EEESB_EEEEESI_SJ_SI_SJ_NS1F_6fusion15FusionCallbacksIS1J_NS1O_17LinearCombinationISI_fSI_fLNS_15FloatRoundStyleE2EEESH_S1N_JEEENS4_5SM1004TMEM4LOAD26SM100_TMEM_LOAD_32dp32b16xES1D_NS11_INS12_ILi2ELi4ELi3EEES15_NSS_INS5_IJS16_S1L_EEENS5_IJS1L_SB_EEEEEEENS4_39AutoVectorizingCopyWithAssumedAlignmentILi128EEENS4_14SM90_TMA_STOREES22_S24_S24_EEEvvEEEEvNT_6ParamsE)
	.align		4
        /*000c*/ 	.word	index@(__assertfail)
	.align		4
        /*0010*/ 	.word	0x00000000
	.align		4
        /*0014*/ 	.word	0xfffffffe
	.align		4
        /*0018*/ 	.word	0x00000000
	.align		4
        /*001c*/ 	.word	0xfffffffd
	.align		4
        /*0020*/ 	.word	0x00000000
	.align		4
        /*0024*/ 	.word	0xfffffffc


//--------------------- .nv.constant4             --------------------------
	.section	.nv.constant4,"a",@progbits
	.align	8
	.align		8
.nv.constant4:
        /*0000*/ 	.dword	__assertfail
	.align		8
        /*0008*/ 	.dword	__unnamed_1
	.align		8
        /*0010*/ 	.dword	__unnamed_2
	.align		8
        /*0018*/ 	.dword	_ZN40_INTERNAL_9ed62d1f_4_k_cu_50abad1e_266624cuda3std3__45__cpo5beginE
	.align		8
        /*0020*/ 	.dword	_ZN40_INTERNAL_9ed62d1f_4_k_cu_50abad1e_266624cuda3std3__45__cpo3endE
	.align		8
        /*0028*/ 	.dword	_ZN40_INTERNAL_9ed62d1f_4_k_cu_50abad1e_266624cuda3std3__45__cpo6cbeginE
	.align		8
        /*0030*/ 	.dword	_ZN40_INTERNAL_9ed62d1f_4_k_cu_50abad1e_266624cuda3std3__45__cpo4cendE
	.align		8
        /*0038*/ 	.dword	_ZN40_INTERNAL_9ed62d1f_4_k_cu_50abad1e_266624cuda3std3__442_GLOBAL__N__9ed62d1f_4_k_cu_50abad1e_266626ignoreE
	.align		8
        /*0040*/ 	.dword	_ZN40_INTERNAL_9ed62d1f_4_k_cu_50abad1e_266624cuda3std3__419piecewise_constructE
	.align		8
        /*0048*/ 	.dword	_ZN40_INTERNAL_9ed62d1f_4_k_cu_50abad1e_266624cuda3std3__48in_placeE
	.align		8
        /*0050*/ 	.dword	_ZN40_INTERNAL_9ed62d1f_4_k_cu_50abad1e_266624cuda3std6ranges3__45__cpo4swapE
	.align		8
        /*0058*/ 	.dword	_ZN40_INTERNAL_9ed62d1f_4_k_cu_50abad1e_266624cuda3std6ranges3__45__cpo9iter_moveE
	.align		8
        /*0060*/ 	.dword	_ZN40_INTERNAL_9ed62d1f_4_k_cu_50abad1e_266624cute7productE
	.align		8
        /*0068*/ 	.dword	_ZN40_INTERNAL_9ed62d1f_4_k_cu_50abad1e_266624cute1_E
	.align		8
        /*0070*/ 	.dword	$str$25
	.align		8
        /*0078*/ 	.dword	$str$26
	.align		8
        /*0080*/ 	.dword	$str$27
	.align		8
        /*0088*/ 	.dword	$str$28


//--------------------- .text._ZN7cutlass13device_kernelINS_4gemm6kernel13GemmUniversalIN4cute5tupleIJiiiiEEENS1_10collective13CollectiveMmaINS1_35MainloopSm100TmaUmmaWarpSpecializedILi2ELi2ELi4ENS5_IJNS4_1CILi1EEENSA_ILi4EEESB_EEEEENS5_IJNSA_ILi128EEENSA_ILi64EEESF_EEENS_10tfloat32_tENS5_IJlSB_lEEESI_SJ_NS4_8TiledMMAINS4_8MMA_AtomIJNS4_17SM100_MMA_TF32_SSISI_SI_fLi128ELi64ELNS4_4UMMA5MajorE0ELSO_0ELNSN_7ScaleInE0ELSP_0EEEEEENS4_6LayoutINS5_IJSB_SB_SB_EEENS5_IJNSA_ILi0EEESU_SU_EEEEENS5_IJNS4_10UnderscoreESX_SX_EEEEENS4_23SM90_TMA_LOAD_MULTICASTENS4_14ComposedLayoutINS4_7SwizzleILi3ELi4ELi3EEENS4_18smem_ptr_flag_bitsILi32EEENSS_INS5_IJNSA_ILi8EEENSA_ILi32EEEEEENS5_IJS17_SB_EEEEEEEvNS4_8identityENS4_13SM90_TMA_LOADES1B_vS1C_EENS_8epilogue10collective18CollectiveEpilogueINS1F_23Sm100TmaWarpSpecializedILi4ELi2ELi16ELb1ELb0EEEJSH_NS5_IJNSS_ISF_SB_EENSS_INSA_ILi16EEESB_EEEEESI_SJ_SI_SJ_NS1F_6fusion15FusionCallbacksIS1J_NS1O_17LinearCombinationISI_fSI_fLNS_15FloatRoundStyleE2EEESH_S1N_JEEENS4_5SM1004TMEM4LOAD26SM100_TMEM_LOAD_32dp32b16xES1D_NS11_INS12_ILi2ELi4ELi3EEES15_NSS_INS5_IJS16_S1L_EEENS5_IJS1L_SB_EEEEEEENS4_39AutoVectorizingCopyWithAssumedAlignmentILi128EEENS4_14SM90_TMA_STOREES22_S24_S24_EEEvvEEEEvNT_6ParamsE --------------------------
	.section	.text._ZN7cutlass13device_kernelINS_4gemm6kernel13GemmUniversalIN4cute5tupleIJiiiiEEENS1_10collective13CollectiveMmaINS1_35MainloopSm100TmaUmmaWarpSpecializedILi2ELi2ELi4ENS5_IJNS4_1CILi1EEENSA_ILi4EEESB_EEEEENS5_IJNSA_ILi128EEENSA_ILi64EEESF_EEENS_10tfloat32_tENS5_IJlSB_lEEESI_SJ_NS4_8TiledMMAINS4_8MMA_AtomIJNS4_17SM100_MMA_TF32_SSISI_SI_fLi128ELi64ELNS4_4UMMA5MajorE0ELSO_0ELNSN_7ScaleInE0ELSP_0EEEEEENS4_6LayoutINS5_IJSB_SB_SB_EEENS5_IJNSA_ILi0EEESU_SU_EEEEENS5_IJNS4_10UnderscoreESX_SX_EEEEENS4_23SM90_TMA_LOAD_MULTICASTENS4_14ComposedLayoutINS4_7SwizzleILi3ELi4ELi3EEENS4_18smem_ptr_flag_bitsILi32EEENSS_INS5_IJNSA_ILi8EEENSA_ILi32EEEEEENS5_IJS17_SB_EEEEEEEvNS4_8identityENS4_13SM90_TMA_LOADES1B_vS1C_EENS_8epilogue10collective18CollectiveEpilogueINS1F_23Sm100TmaWarpSpecializedILi4ELi2ELi16ELb1ELb0EEEJSH_NS5_IJNSS_ISF_SB_EENSS_INSA_ILi16EEESB_EEEEESI_SJ_SI_SJ_NS1F_6fusion15FusionCallbacksIS1J_NS1O_17LinearCombinationISI_fSI_fLNS_15FloatRoundStyleE2EEESH_S1N_JEEENS4_5SM1004TMEM4LOAD26SM100_TMEM_LOAD_32dp32b16xES1D_NS11_INS12_ILi2ELi4ELi3EEES15_NSS_INS5_IJS16_S1L_EEENS5_IJS1L_SB_EEEEEEENS4_39AutoVectorizingCopyWithAssumedAlignmentILi128EEENS4_14SM90_TMA_STOREES22_S24_S24_EEEvvEEEEvNT_6ParamsE,"ax",@progbits
	.align	128
.text._ZN7cutlass13device_kernelINS_4gemm6kernel13GemmUniversalIN4cute5tupleIJiiiiEEENS1_10collective13CollectiveMmaINS1_35MainloopSm100TmaUmmaWarpSpecializedILi2ELi2ELi4ENS5_IJNS4_1CILi1EEENSA_ILi4EEESB_EEEEENS5_IJNSA_ILi128EEENSA_ILi64EEESF_EEENS_10tfloat32_tENS5_IJlSB_lEEESI_SJ_NS4_8TiledMMAINS4_8MMA_AtomIJNS4_17SM100_MMA_TF32_SSISI_SI_fLi128ELi64ELNS4_4UMMA5MajorE0ELSO_0ELNSN_7ScaleInE0ELSP_0EEEEEENS4_6LayoutINS5_IJSB_SB_SB_EEENS5_IJNSA_ILi0EEESU_SU_EEEEENS5_IJNS4_10UnderscoreESX_SX_EEEEENS4_23SM90_TMA_LOAD_MULTICASTENS4_14ComposedLayoutINS4_7SwizzleILi3ELi4ELi3EEENS4_18smem_ptr_flag_bitsILi32EEENSS_INS5_IJNSA_ILi8EEENSA_ILi32EEEEEENS5_IJS17_SB_EEEEEEEvNS4_8identityENS4_13SM90_TMA_LOADES1B_vS1C_EENS_8epilogue10collective18CollectiveEpilogueINS1F_23Sm100TmaWarpSpecializedILi4ELi2ELi16ELb1ELb0EEEJSH_NS5_IJNSS_ISF_SB_EENSS_INSA_ILi16EEESB_EEEEESI_SJ_SI_SJ_NS1F_6fusion15FusionCallbacksIS1J_NS1O_17LinearCombinationISI_fSI_fLNS_15FloatRoundStyleE2EEESH_S1N_JEEENS4_5SM1004TMEM4LOAD26SM100_TMEM_LOAD_32dp32b16xES1D_NS11_INS12_ILi2ELi4ELi3EEES15_NSS_INS5_IJS16_S1L_EEENS5_IJS1L_SB_EEEEEEENS4_39AutoVectorizingCopyWithAssumedAlignmentILi128EEENS4_14SM90_TMA_STOREES22_S24_S24_EEEvvEEEEvNT_6ParamsE:
        .type           _ZN7cutlass13device_kernelINS_4gemm6kernel13GemmUniversalIN4cute5tupleIJiiiiEEENS1_10collective13CollectiveMmaINS1_35MainloopSm100TmaUmmaWarpSpecializedILi2ELi2ELi4ENS5_IJNS4_1CILi1EEENSA_ILi4EEESB_EEEEENS5_IJNSA_ILi128EEENSA_ILi64EEESF_EEENS_10tfloat32_tENS5_IJlSB_lEEESI_SJ_NS4_8TiledMMAINS4_8MMA_AtomIJNS4_17SM100_MMA_TF32_SSISI_SI_fLi128ELi64ELNS4_4UMMA5MajorE0ELSO_0ELNSN_7ScaleInE0ELSP_0EEEEEENS4_6LayoutINS5_IJSB_SB_SB_EEENS5_IJNSA_ILi0EEESU_SU_EEEEENS5_IJNS4_10UnderscoreESX_SX_EEEEENS4_23SM90_TMA_LOAD_MULTICASTENS4_14ComposedLayoutINS4_7SwizzleILi3ELi4ELi3EEENS4_18smem_ptr_flag_bitsILi32EEENSS_INS5_IJNSA_ILi8EEENSA_ILi32EEEEEENS5_IJS17_SB_EEEEEEEvNS4_8identityENS4_13SM90_TMA_LOADES1B_vS1C_EENS_8epilogue10collective18CollectiveEpilogueINS1F_23Sm100TmaWarpSpecializedILi4ELi2ELi16ELb1ELb0EEEJSH_NS5_IJNSS_ISF_SB_EENSS_INSA_ILi16EEESB_EEEEESI_SJ_SI_SJ_NS1F_6fusion15FusionCallbacksIS1J_NS1O_17LinearCombinationISI_fSI_fLNS_15FloatRoundStyleE2EEESH_S1N_JEEENS4_5SM1004TMEM4LOAD26SM100_TMEM_LOAD_32dp32b16xES1D_NS11_INS12_ILi2ELi4ELi3EEES15_NSS_INS5_IJS16_S1L_EEENS5_IJS1L_SB_EEEEEEENS4_39AutoVectorizingCopyWithAssumedAlignmentILi128EEENS4_14SM90_TMA_STOREES22_S24_S24_EEEvvEEEEvNT_6ParamsE,@function
        .size           _ZN7cutlass13device_kernelINS_4gemm6kernel13GemmUniversalIN4cute5tupleIJiiiiEEENS1_10collective13CollectiveMmaINS1_35MainloopSm100TmaUmmaWarpSpecializedILi2ELi2ELi4ENS5_IJNS4_1CILi1EEENSA_ILi4EEESB_EEEEENS5_IJNSA_ILi128EEENSA_ILi64EEESF_EEENS_10tfloat32_tENS5_IJlSB_lEEESI_SJ_NS4_8TiledMMAINS4_8MMA_AtomIJNS4_17SM100_MMA_TF32_SSISI_SI_fLi128ELi64ELNS4_4UMMA5MajorE0ELSO_0ELNSN_7ScaleInE0ELSP_0EEEEEENS4_6LayoutINS5_IJSB_SB_SB_EEENS5_IJNSA_ILi0EEESU_SU_EEEEENS5_IJNS4_10UnderscoreESX_SX_EEEEENS4_23SM90_TMA_LOAD_MULTICASTENS4_14ComposedLayoutINS4_7SwizzleILi3ELi4ELi3EEENS4_18smem_ptr_flag_bitsILi32EEENSS_INS5_IJNSA_ILi8EEENSA_ILi32EEEEEENS5_IJS17_SB_EEEEEEEvNS4_8identityENS4_13SM90_TMA_LOADES1B_vS1C_EENS_8epilogue10collective18CollectiveEpilogueINS1F_23Sm100TmaWarpSpecializedILi4ELi2ELi16ELb1ELb0EEEJSH_NS5_IJNSS_ISF_SB_EENSS_INSA_ILi16EEESB_EEEEESI_SJ_SI_SJ_NS1F_6fusion15FusionCallbacksIS1J_NS1O_17LinearCombinationISI_fSI_fLNS_15FloatRoundStyleE2EEESH_S1N_JEEENS4_5SM1004TMEM4LOAD26SM100_TMEM_LOAD_32dp32b16xES1D_NS11_INS12_ILi2ELi4ELi3EEES15_NSS_INS5_IJS16_S1L_EEENS5_IJS1L_SB_EEEEEEENS4_39AutoVectorizingCopyWithAssumedAlignmentILi128EEENS4_14SM90_TMA_STOREES22_S24_S24_EEEvvEEEEvNT_6ParamsE,(.L_x_181 - _ZN7cutlass13device_kernelINS_4gemm6kernel13GemmUniversalIN4cute5tupleIJiiiiEEENS1_10collective13CollectiveMmaINS1_35MainloopSm100TmaUmmaWarpSpecializedILi2ELi2ELi4ENS5_IJNS4_1CILi1EEENSA_ILi4EEESB_EEEEENS5_IJNSA_ILi128EEENSA_ILi64EEESF_EEENS_10tfloat32_tENS5_IJlSB_lEEESI_SJ_NS4_8TiledMMAINS4_8MMA_AtomIJNS4_17SM100_MMA_TF32_SSISI_SI_fLi128ELi64ELNS4_4UMMA5MajorE0ELSO_0ELNSN_7ScaleInE0ELSP_0EEEEEENS4_6LayoutINS5_IJSB_SB_SB_EEENS5_IJNSA_ILi0EEESU_SU_EEEEENS5_IJNS4_10UnderscoreESX_SX_EEEEENS4_23SM90_TMA_LOAD_MULTICASTENS4_14ComposedLayoutINS4_7SwizzleILi3ELi4ELi3EEENS4_18smem_ptr_flag_bitsILi32EEENSS_INS5_IJNSA_ILi8EEENSA_ILi32EEEEEENS5_IJS17_SB_EEEEEEEvNS4_8identityENS4_13SM90_TMA_LOADES1B_vS1C_EENS_8epilogue10collective18CollectiveEpilogueINS1F_23Sm100TmaWarpSpecializedILi4ELi2ELi16ELb1ELb0EEEJSH_NS5_IJNSS_ISF_SB_EENSS_INSA_ILi16EEESB_EEEEESI_SJ_SI_SJ_NS1F_6fusion15FusionCallbacksIS1J_NS1O_17LinearCombinationISI_fSI_fLNS_15FloatRoundStyleE2EEESH_S1N_JEEENS4_5SM1004TMEM4LOAD26SM100_TMEM_LOAD_32dp32b16xES1D_NS11_INS12_ILi2ELi4ELi3EEES15_NSS_INS5_IJS16_S1L_EEENS5_IJS1L_SB_EEEEEEENS4_39AutoVectorizingCopyWithAssumedAlignmentILi128EEENS4_14SM90_TMA_STOREES22_S24_S24_EEEvvEEEEvNT_6ParamsE)
        .other          _ZN7cutlass13device_kernelINS_4gemm6kernel13GemmUniversalIN4cute5tupleIJiiiiEEENS1_10collective13CollectiveMmaINS1_35MainloopSm100TmaUmmaWarpSpecializedILi2ELi2ELi4ENS5_IJNS4_1CILi1EEENSA_ILi4EEESB_EEEEENS5_IJNSA_ILi128EEENSA_ILi64EEESF_EEENS_10tfloat32_tENS5_IJlSB_lEEESI_SJ_NS4_8TiledMMAINS4_8MMA_AtomIJNS4_17SM100_MMA_TF32_SSISI_SI_fLi128ELi64ELNS4_4UMMA5MajorE0ELSO_0ELNSN_7ScaleInE0ELSP_0EEEEEENS4_6LayoutINS5_IJSB_SB_SB_EEENS5_IJNSA_ILi0EEESU_SU_EEEEENS5_IJNS4_10UnderscoreESX_SX_EEEEENS4_23SM90_TMA_LOAD_MULTICASTENS4_14ComposedLayoutINS4_7SwizzleILi3ELi4ELi3EEENS4_18smem_ptr_flag_bitsILi32EEENSS_INS5_IJNSA_ILi8EEENSA_ILi32EEEEEENS5_IJS17_SB_EEEEEEEvNS4_8identityENS4_13SM90_TMA_LOADES1B_vS1C_EENS_8epilogue10collective18CollectiveEpilogueINS1F_23Sm100TmaWarpSpecializedILi4ELi2ELi16ELb1ELb0EEEJSH_NS5_IJNSS_ISF_SB_EENSS_INSA_ILi16EEESB_EEEEESI_SJ_SI_SJ_NS1F_6fusion15FusionCallbacksIS1J_NS1O_17LinearCombinationISI_fSI_fLNS_15FloatRoundStyleE2EEESH_S1N_JEEENS4_5SM1004TMEM4LOAD26SM100_TMEM_LOAD_32dp32b16xES1D_NS11_INS12_ILi2ELi4ELi3EEES15_NSS_INS5_IJS16_S1L_EEENS5_IJS1L_SB_EEEEEEENS4_39AutoVectorizingCopyWithAssumedAlignmentILi128EEENS4_14SM90_TMA_STOREES22_S24_S24_EEEvvEEEEvNT_6ParamsE,@"STO_CUDA_ENTRY STV_DEFAULT"
_ZN7cutlass13device_kernelINS_4gemm6kernel13GemmUniversalIN4cute5tupleIJiiiiEEENS1_10collective13CollectiveMmaINS1_35MainloopSm100TmaUmmaWarpSpecializedILi2ELi2ELi4ENS5_IJNS4_1CILi1EEENSA_ILi4EEESB_EEEEENS5_IJNSA_ILi128EEENSA_ILi64EEESF_EEENS_10tfloat32_tENS5_IJlSB_lEEESI_SJ_NS4_8TiledMMAINS4_8MMA_AtomIJNS4_17SM100_MMA_TF32_SSISI_SI_fLi128ELi64ELNS4_4UMMA5MajorE0ELSO_0ELNSN_7ScaleInE0ELSP_0EEEEEENS4_6LayoutINS5_IJSB_SB_SB_EEENS5_IJNSA_ILi0EEESU_SU_EEEEENS5_IJNS4_10UnderscoreESX_SX_EEEEENS4_23SM90_TMA_LOAD_MULTICASTENS4_14ComposedLayoutINS4_7SwizzleILi3ELi4ELi3EEENS4_18smem_ptr_flag_bitsILi32EEENSS_INS5_IJNSA_ILi8EEENSA_ILi32EEEEEENS5_IJS17_SB_EEEEEEEvNS4_8identityENS4_13SM90_TMA_LOADES1B_vS1C_EENS_8epilogue10collective18CollectiveEpilogueINS1F_23Sm100TmaWarpSpecializedILi4ELi2ELi16ELb1ELb0EEEJSH_NS5_IJNSS_ISF_SB_EENSS_INSA_ILi16EEESB_EEEEESI_SJ_SI_SJ_NS1F_6fusion15FusionCallbacksIS1J_NS1O_17LinearCombinationISI_fSI_fLNS_15FloatRoundStyleE2EEESH_S1N_JEEENS4_5SM1004TMEM4LOAD26SM100_TMEM_LOAD_32dp32b16xES1D_NS11_INS12_ILi2ELi4ELi3EEES15_NSS_INS5_IJS16_S1L_EEENS5_IJS1L_SB_EEEEEEENS4_39AutoVectorizingCopyWithAssumedAlignmentILi128EEENS4_14SM90_TMA_STOREES22_S24_S24_EEEvvEEEEvNT_6ParamsE:
[----:B------:R-:W1:Y:S01]  /*0000*/  LDC R1, c[0x0][0x37c] ;  /* 0x0000df00ff017b82 */ /* 0x000e620000000800 */
[----:B------:R-:W2:Y:S01]  /*0010*/  S2R R70, SR_TID.X ;  /* 0x0000000000467919 */ /* 0x000ea20000002100 */
[----:B------:R-:W3:Y:S01]  /*0020*/  LDCU.64 UR8, c[0x0][0x890] ;  /* 0x00011200ff0877ac */ /* 0x000ee20008000a00 */
[----:B------:R-:W-:Y:S02]  /*0030*/  PRMT R56, RZ, 0x7610, R56 ;  /* 0x00007610ff387816 */ /* 0x000fe40000000038 */
[----:B------:R-:W-:Y:S01]  /*0040*/  ELECT P4, URZ, PT ;  /* 0x0000000000ff782f */ /* 0x000fe20003880000 */
[----:B---3--:R-:W-:-:S04]  /*0050*/  UISETP.NE.U32.AND UP0, UPT, UR8, URZ, UPT ;  /* 0x000000ff0800728c */ /* 0x008fc8000bf05070 */
[----:B------:R-:W-:Y:S01]  /*0060*/  UISETP.NE.AND.EX UP0, UPT, UR9, URZ, UPT, UP0 ;  /* 0x000000ff0900728c */ /* 0x000fe2000bf05300 */
[----:B--2---:R-:W-:-:S05]  /*0070*/  SHF.R.U32.HI R57, RZ, 0x5, R70 ;  /* 0x00000005ff397819 */ /* 0x004fca0000011646 */
[----:B------:R-:W2:Y:S02]  /*0080*/  SHFL.IDX PT, R0, R57, RZ, 0x1f ;  /* 0x00001fff39007589 */ /* 0x000ea400000e0000 */
[----:B--2---:R-:W-:Y:S01]  /*0090*/  R2UR UR17, R0 ;  /* 0x00000000001172ca */ /* 0x004fe200000e0000 */
[----:B-1----:R-:W-:-:S14]  /*00a0*/  BRA.U UP0, `(.L_x_0) ;  /* 0x0000000100307547 */ /* 0x002fdc000b800000 */
[----:B------:R-:W1:Y:S02]  /*00b0*/  LDCU.64 UR4, c[0x0][0x888] ;  /* 0x00011100ff0477ac */ /* 0x000e640008000a00 */
[----:B-1----:R-:W-:-:S04]  /*00c0*/  UISETP.NE.U32.AND UP0, UPT, UR4, URZ, UPT ;  /* 0x000000ff0400728c */ /* 0x002fc8000bf05070 */
[----:B------:R-:W-:-:S09]  /*00d0*/  UISETP.NE.AND.EX UP0, UPT, UR5, URZ, UPT, UP0 ;  /* 0x000000ff0500728c */ /* 0x000fd2000bf05300 */
[----:B------:R-:W-:Y:S05]  /*00e0*/  BRA.U !UP0, `(.L_x_1) ;  /* 0x0000000108147547 */ /* 0x000fea000b800000 */
[----:B------:R-:W1:Y:S01]  /*00f0*/  LDC.64 R2, c[0x0][0x888] ;  /* 0x00022200ff027b82 */ /* 0x000e620000000a00 */
[----:B------:R-:W1:Y:S02]  /*0100*/  LDCU.64 UR4, c[0x0][0x358] ;  /* 0x00006b00ff0477ac */ /* 0x000e640008000a00 */
[----:B-1----:R1:W5:Y:S01]  /*0110*/  LDG.E R27, desc[UR4][R2.64] ;  /* 0x00000004021b7981 */ /* 0x002362000c1e1900 */
[----:B------:R-:W-:Y:S01]  /*0120*/  HFMA2 R56, -RZ, RZ, 0, 5.9604644775390625e-08 ;  /* 0x00000001ff387431 */ /* 0x000fe200000001ff */
[----:B------:R-:W-:Y:S05]  /*0130*/  BRA `(.L_x_0) ;  /* 0x00000000000c7947 */ /* 0x000fea0003800000 */
.L_x_1:
[----:B------:R-:W1:Y:S01]  /*0140*/  LDCU UR4, c[0x0][0x880] ;  /* 0x00011000ff0477ac */ /* 0x000e620008000800 */
[----:B------:R-:W-:Y:S01]  /*0150*/  HFMA2 R56, -RZ, RZ, 0, 5.9604644775390625e-08 ;  /* 0x00000001ff387431 */ /* 0x000fe200000001ff */
[----:B-1----:R-:W-:-:S07]  /*0160*/  MOV R27, UR4 ;  /* 0x00000004001b7c02 */ /* 0x002fce0008000f00 */
.L_x_0:
[----:B------:R-:W2:Y:S02]  /*0170*/  LDCU.64 UR4, c[0x0][0x8b0] ;  /* 0x00011600ff0477ac */ /* 0x000ea40008000a00 */
[----:B--2---:R-:W-:-:S04]  /*0180*/  UISETP.NE.U32.AND UP0, UPT, UR4, URZ, UPT ;  /* 0x000000ff0400728c */ /* 0x004fc8000bf05070 */
[----:B------:R-:W-:-:S09]  /*0190*/  UISETP.NE.AND.EX UP0, UPT, UR5, URZ, UPT, UP0 ;  /* 0x000000ff0500728c */ /* 0x000fd2000bf05300 */
[----:B------:R-:W-:Y:S05]  /*01a0*/  BRA.U UP0, `(.L_x_2) ;  /* 0x0000000100287547 */ /* 0x000fea000b800000 */
[----:B------:R-:W2:Y:S02]  /*01b0*/  LDCU.64 UR4, c[0x0][0x8a8] ;  /* 0x00011500ff0477ac */ /* 0x000ea40008000a00 */
[----:B--2---:R-:W-:-:S04]  /*01c0*/  UISETP.NE.U32.AND UP0, UPT, UR4, URZ, UPT ;  /* 0x000000ff0400728c */ /* 0x004fc8000bf05070 */
[----:B------:R-:W-:-:S09]  /*01d0*/  UISETP.NE.AND.EX UP0, UPT, UR5, URZ, UPT, UP0 ;  /* 0x000000ff0500728c */ /* 0x000fd2000bf05300 */
[----:B------:R-:W-:Y:S05]  /*01e0*/  BRA.U !UP0, `(.L_x_3) ;  /* 0x0000000108107547 */ /* 0x000fea000b800000 */
[----:B------:R-:W2:Y:S01]  /*01f0*/  LDC.64 R24, c[0x0][0x8a8] ;  /* 0x00022a00ff187b82 */ /* 0x000ea20000000a00 */
[----:B------:R-:W2:Y:S02]  /*0200*/  LDCU.64 UR4, c[0x0][0x358] ;  /* 0x00006b00ff0477ac */ /* 0x000ea40008000a00 */
[----:B--2---:R2:W5:Y:S01]  /*0210*/  LDG.E R24, desc[UR4][R24.64] ;  /* 0x0000000418187981 */ /* 0x004562000c1e1900 */
[----:B------:R-:W-:Y:S05]  /*0220*/  BRA `(.L_x_2) ;  /* 0x0000000000087947 */ /* 0x000fea0003800000 */
.L_x_3:
[----:B------:R-:W2:Y:S02]  /*0230*/  LDCU UR4, c[0x0][0x8a0] ;  /* 0x00011400ff0477ac */ /* 0x000ea40008000800 */
[----:B--2---:R-:W-:Y:S02]  /*0240*/  MOV R24, UR4 ;  /* 0x0000000400187c02 */ /* 0x004fe40008000f00 */
.L_x_2:
[----:B------:R-:W-:Y:S01]  /*0250*/  IMAD.U32 R0, RZ, RZ, UR17 ;  /* 0x00000011ff007e24 */ /* 0x000fe2000f8e00ff */
[----:B------:R-:W-:Y:S04]  /*0260*/  BSSY.RECONVERGENT B0, `(.L_x_4) ;  /* 0x000000c000007945 */ /* 0x000fe80003800200 */
[C---:B------:R-:W-:Y:S02]  /*0270*/  ISETP.NE.OR P1, PT, R0.reuse, 0x1, !P4 ;  /* 0x000000010000780c */ /* 0x040fe40006725670 */
[----:B------:R-:W-:-:S11]  /*0280*/  ISETP.NE.OR P0, PT, R0, 0x3, !P4 ;  /* 0x000000030000780c */ /* 0x000fd60006705670 */
[----:B------:R-:W-:Y:S05]  /*0290*/  @P1 BRA `(.L_x_5) ;  /* 0x0000000000201947 */ /* 0x000fea0003800000 */
[----:B------:R-:W3:Y:S02]  /*02a0*/  LDCU.64 UR4, c[0x0][0x348] ;  /* 0x00006900ff0477ac */ /* 0x000ee40008000a00 */
[----:B---3--:R-:W-:Y:S02]  /*02b0*/  UIADD3 UR6, UP1, UPT, UR4, 0x80, URZ ;  /* 0x0000008004067890 */ /* 0x008fe4000ff3e0ff */
[----:B------:R-:W-:Y:S02]  /*02c0*/  UIADD3 UR4, UP0, UPT, UR4, 0x180, URZ ;  /* 0x0000018004047890 */ /* 0x000fe4000ff1e0ff */
[----:B------:R-:W-:Y:S02]  /*02d0*/  UIADD3.X UR7, UPT, UPT, URZ, UR5, URZ, UP1, !UPT ;  /* 0x00000005ff077290 */ /* 0x000fe40008ffe4ff */
[----:B------:R-:W-:-:S07]  /*02e0*/  UIADD3.X UR5, UPT, UPT, URZ, UR5, URZ, UP0, !UPT ;  /* 0x00000005ff057290 */ /* 0x000fce00087fe4ff */
[----:B------:R3:W-:Y:S02]  /*02f0*/  UTMACCTL.PF [UR6] ;  /* 0x00000000060079b9 */ /* 0x0007e40008040000 */
[----:B------:R3:W-:Y:S02]  /*0300*/  UTMACCTL.PF [UR4] ;  /* 0x00000000040079b9 */ /* 0x0007e40008040000 */
[----:B---3--:R-:W-:Y:S01]  /*0310*/  NOP ;  /* 0x0000000000007918 */ /* 0x008fe20000000000 */
.L_x_5:
[----:B------:R-:W-:Y:S05]  /*0320*/  BSYNC.RECONVERGENT B0 ;  /* 0x0000000000007941 */ /* 0x000fea0003800200 */
.L_x_4:
[----:B------:R-:W-:Y:S04]  /*0330*/  BSSY.RECONVERGENT B0, `(.L_x_6) ;  /* 0x000000a000007945 */ /* 0x000fe80003800200 */
        /* <DEDUP_REMOVED lines=9> */
.L_x_7:
[----:B------:R-:W-:Y:S05]  /*03d0*/  BSYNC.RECONVERGENT B0 ;  /* 0x0000000000007941 */ /* 0x000fea0003800200 */
.L_x_6:
[----:B------:R-:W3:Y:S01]  /*03e0*/  LDCU.64 UR4, c[0x0][0x888] ;  /* 0x00011100ff0477ac */ /* 0x000ee20008000a00 */
[----:B------:R-:W-:Y:S02]  /*03f0*/  UISETP.EQ.U32.AND UP1, UPT, UR8, URZ, UPT ;  /* 0x000000ff0800728c */ /* 0x000fe4000bf22070 */
[----:B------:R-:W-:Y:S02]  /*0400*/  UPLOP3.LUT UP3, UPT, UPT, UPT, UPT, 0x80, 0x8 ;  /* 0x000000000008789c */ /* 0x000fe40003f6f070 */
[----:B---3--:R-:W-:-:S04]  /*0410*/  UISETP.NE.U32.AND UP0, UPT, UR4, URZ, UPT ;  /* 0x000000ff0400728c */ /* 0x008fc8000bf05070 */
[----:B------:R-:W-:-:S04]  /*0420*/  UISETP.NE.AND.EX UP0, UPT, UR5, URZ, UPT, UP0 ;  /* 0x000000ff0500728c */ /* 0x000fc8000bf05300 */
[----:B------:R-:W-:-:S04]  /*0430*/  UISETP.EQ.OR.EX UP2, UPT, UR9, URZ, !UP0, UP1 ;  /* 0x000000ff0900728c */ /* 0x000fc8000c742710 */
[----:B------:R-:W-:-:S05]  /*0440*/  UP2UR UR63, UPR, URZ, 0x4 ;  /* 0x00000004ff3f7883 */ /* 0x000fca0008000000 */
[----:B------:R-:W-:Y:S07]  /*0450*/  BRA.U !UP2, `(.L_x_8) ;  /* 0x000000010a207547 */ /* 0x000fee000b800000 */
[----:B------:R-:W-:Y:S01]  /*0460*/  UISETP.NE.U32.AND UP1, UPT, UR8, URZ, UPT ;  /* 0x000000ff0800728c */ /* 0x000fe2000bf25070 */
[----:B-----5:R-:W-:Y:S01]  /*0470*/  FSETP.NEU.AND P0, PT, R27, RZ, PT ;  /* 0x000000ff1b00720b */ /* 0x020fe20003f0d000 */
[----:B------:R-:W-:Y:S02]  /*0480*/  USEL UR4, URZ, 0xffffffff, UP0 ;  /* 0xffffffffff047887 */ /* 0x000fe40008000000 */
[----:B------:R-:W-:-:S10]  /*0490*/  UISETP.NE.AND.EX UP1, UPT, UR9, URZ, UPT, UP1 ;  /* 0x000000ff0900728c */ /* 0x000fd4000bf25310 */
[----:B------:R-:W-:Y:S01]  /*04a0*/  VOTEU.ANY UP0, P0 ;  /* 0x0000000000ff7886 */ /* 0x000fe20000000100 */
[----:B------:R-:W-:-:S04]  /*04b0*/  @!UP1 USEL UR4, URZ, 0xffffffff, UP0 ;  /* 0xffffffffff049887 */ /* 0x000fc80008000000 */
[----:B------:R-:W-:-:S04]  /*04c0*/  ULOP3.LUT UR4, UR4, 0x1, URZ, 0xc0, !UPT ;  /* 0x0000000104047892 */ /* 0x000fc8000f8ec0ff */
[----:B------:R-:W-:-:S11]  /*04d0*/  UISETP.NE.U32.AND UP3, UPT, UR4, 0x1, UPT ;  /* 0x000000010400788c */ /* 0x000fd6000bf65070 */
.L_x_8:
[----:B-1----:R-:W1:Y:S01]  /*04e0*/  SHFL.IDX PT, R2, R57, RZ, 0x1f ;  /* 0x00001fff39027589 */ /* 0x002e6200000e0000 */
[----:B------:R-:W-:-:S04]  /*04f0*/  UISETP.NE.AND UP0, UPT, UR17, 0x2, UPT ;  /* 0x000000021100788c */ /* 0x000fc8000bf05270 */
[----:B------:R-:W-:Y:S01]  /*0500*/  USEL UR45, URZ, 0x1, UP0 ;  /* 0x00000001ff2d7887 */ /* 0x000fe20008000000 */
[----:B-1----:R-:W-:-:S13]  /*0510*/  ISETP.NE.AND P0, PT, R2, RZ, PT ;  /* 0x000000ff0200720c */ /* 0x002fda0003f05270 */
[----:B------:R-:W-:Y:S05]  /*0520*/  @P0 BRA `(.L_x_9) ;  /* 0x0000000000480947 */ /* 0x000fea0003800000 */
[----:B------:R-:W1:Y:S01]  /*0530*/  S2UR UR4, SR_CgaCtaId ;  /* 0x00000000000479c3 */ /* 0x000e620000008800 */
[----:B------:R-:W-:Y:S01]  /*0540*/  UMOV UR5, 0x400 ;  /* 0x0000040000057882 */ /* 0x000fe20000000000 */
[----:B------:R-:W-:Y:S01]  /*0550*/  UMOV UR8, 0x1 ;  /* 0x0000000100087882 */ /* 0x000fe20000000000 */
[----:B------:R-:W-:Y:S01]  /*0560*/  UMOV UR6, 0x4 ;  /* 0x0000000400067882 */ /* 0x000fe20000000000 */
[----:B------:R-:W-:-:S04]  /*0570*/  UIADD3 UR8, UPT, UPT, -UR8, 0x100000, URZ ;  /* 0x0010000008087890 */ /* 0x000fc8000fffe1ff */
[----:B------:R-:W-:Y:S02]  /*0580*/  USHF.L.U32 UR9, UR8, 0xb, URZ ;  /* 0x0000000b08097899 */ /* 0x000fe400080006ff */
[----:B------:R-:W-:Y:S02]  /*0590*/  USHF.L.U32 UR8, UR8, 0x1, URZ ;  /* 0x0000000108087899 */ /* 0x000fe400080006ff */
[----:B------:R-:W-:-:S04]  /*05a0*/  UIADD3 UR6, UPT, UPT, -UR6, 0x100000, URZ ;  /* 0x0010000006067890 */ /* 0x000fc8000fffe1ff */
[----:B------:R-:W-:Y:S02]  /*05b0*/  USHF.L.U32 UR7, UR6, 0xb, URZ ;  /* 0x0000000b06077899 */ /* 0x000fe400080006ff */
[----:B------:R-:W-:Y:S01]  /*05c0*/  USHF.L.U32 UR6, UR6, 0x1, URZ ;  /* 0x0000000106067899 */ /* 0x000fe200080006ff */
[----:B------:R-:W-:Y:S01]  /*05d0*/  ELECT P0, URZ, PT ;  /* 0x0000000000ff782f */ /* 0x000fe20003800000 */
[----:B-1----:R-:W-:Y:S01]  /*05e0*/  ULEA UR4, UR4, UR5, 0x18 ;  /* 0x0000000504047291 */ /* 0x002fe2000f8ec0ff */
[----:B------:R-:W1:Y:S11]  /*05f0*/  FENCE.VIEW.ASYNC.S ;  /* 0x00000000000073c6 */ /* 0x000e760000000000 */
[----:B-1----:R1:W3:Y:S01]  /*0600*/  SYNCS.EXCH.64 URZ, [UR4], UR8 ;  /* 0x0000000804ff75b2 */ /* 0x0022e20008000100 */
[----:B------:R1:W4:Y:S01]  /*0610*/  SYNCS.EXCH.64 URZ, [UR4+0x10], UR6 ;  /* 0x0000100604ff75b2 */ /* 0x0003220008000100 */
[----:B------:R1:W1:Y:S01]  /*0620*/  SYNCS.EXCH.64 URZ, [UR4+0x8], UR8 ;  /* 0x0000080804ff75b2 */ /* 0x0002620008000100 */
[----:B------:R1:W1:Y:S01]  /*0630*/  SYNCS.EXCH.64 URZ, [UR4+0x18], UR6 ;  /* 0x0000180604ff75b2 */ /* 0x0002620008000100 */
[----:B------:R-:W-:Y:S01]  /*0640*/  NOP ;  /* 0x0000000000007918 */ /* 0x000fe20000000000 */
.L_x_9:
[----:B------:R-:W2:Y:S01]  /*0650*/  SHFL.IDX PT, R2, R57, RZ, 0x1f ;  /* 0x00001fff39027589 */ /* 0x000ea200000e0000 */
[----:B------:R-:W-:Y:S01]  /*0660*/  NOP ;  /* 0x0000000000007918 */ /* 0x000fe20000000000 */
[----:B--2---:R-:W-:-:S13]  /*0670*/  ISETP.NE.AND P0, PT, R2, 0x1, PT ;  /* 0x000000010200780c */ /* 0x004fda0003f05270 */
[----:B------:R-:W-:Y:S05]  /*0680*/  @P0 BRA `(.L_x_10) ;  /* 0x0000000000580947 */ /* 0x000fea0003800000 */
[----:B-1----:R-:W1:Y:S01]  /*0690*/  S2UR UR4, SR_CgaCtaId ;  /* 0x00000000000479c3 */ /* 0x002e620000008800 */
        /* <DEDUP_REMOVED lines=12> */
[----:B-1----:R2:W1:Y:S01]  /*0760*/  SYNCS.EXCH.64 URZ, [UR4+0x20], UR8 ;  /* 0x0000200804ff75b2 */ /* 0x0024620008000100 */
[----:B------:R2:W1:Y:S01]  /*0770*/  SYNCS.EXCH.64 URZ, [UR4+0x40], UR6 ;  /* 0x0000400604ff75b2 */ /* 0x0004620008000100 */
[----:B------:R2:W1:Y:S01]  /*0780*/  SYNCS.EXCH.64 URZ, [UR4+0x28], UR8 ;  /* 0x0000280804ff75b2 */ /* 0x0004620008000100 */
[----:B------:R2:W1:Y:S01]  /*0790*/  SYNCS.EXCH.64 URZ, [UR4+0x48], UR6 ;  /* 0x0000480604ff75b2 */ /* 0x0004620008000100 */
[----:B------:R2:W1:Y:S01]  /*07a0*/  SYNCS.EXCH.64 URZ, [UR4+0x30], UR8 ;  /* 0x0000300804ff75b2 */ /* 0x0004620008000100 */
[----:B------:R2:W1:Y:S01]  /*07b0*/  SYNCS.EXCH.64 URZ, [UR4+0x50], UR6 ;  /* 0x0000500604ff75b2 */ /* 0x0004620008000100 */
[----:B------:R2:W1:Y:S01]  /*07c0*/  SYNCS.EXCH.64 URZ, [UR4+0x38], UR8 ;  /* 0x0000380804ff75b2 */ /* 0x0004620008000100 */
[----:B------:R2:W1:Y:S02]  /*07d0*/  SYNCS.EXCH.64 URZ, [UR4+0x58], UR6 ;  /* 0x0000580604ff75b2 */ /* 0x0004640008000100 */
[----:B--2---:R-:W-:Y:S01]  /*07e0*/  NOP ;  /* 0x0000000000007918 */ /* 0x004fe20000000000 */
.L_x_10:
[----:B------:R-:W2:Y:S01]  /*07f0*/  SHFL.IDX PT, R2, R57, RZ, 0x1f ;  /* 0x00001fff39027589 */ /* 0x000ea200000e0000 */
[----:B------:R-:W-:Y:S01]  /*0800*/  NOP ;  /* 0x0000000000007918 */ /* 0x000fe20000000000 */
[----:B--2---:R-:W-:-:S13]  /*0810*/  ISETP.NE.AND P0, PT, R2, 0x3, PT ;  /* 0x000000030200780c */ /* 0x004fda0003f05270 */
[----:B------:R-:W-:Y:S05]  /*0820*/  @P0 BRA `(.L_x_11) ;  /* 0x0000000000300947 */ /* 0x000fea0003800000 */
[----:B-1----:R-:W1:Y:S01]  /*0830*/  S2UR UR4, SR_CgaCtaId ;  /* 0x00000000000479c3 */ /* 0x002e620000008800 */
[----:B------:R-:W-:Y:S01]  /*0840*/  UMOV UR6, 0x400 ;  /* 0x0000040000067882 */ /* 0x000fe20000000000 */
[----:B------:R-:W-:Y:S01]  /*0850*/  UMOV UR5, 0x20 ;  /* 0x0000002000057882 */ /* 0x000fe20000000000 */
[----:B------:R-:W-:Y:S01]  /*0860*/  ELECT P0, URZ, PT ;  /* 0x0000000000ff782f */ /* 0x000fe20003800000 */
[----:B-1----:R-:W-:Y:S02]  /*0870*/  ULEA UR6, UR4, UR6, 0x18 ;  /* 0x0000000604067291 */ /* 0x002fe4000f8ec0ff */
[----:B------:R-:W-:-:S04]  /*0880*/  UIADD3 UR4, UPT, UPT, -UR5, 0x100000, URZ ;  /* 0x0010000005047890 */ /* 0x000fc8000fffe1ff */
[----:B------:R-:W-:Y:S02]  /*0890*/  USHF.L.U32 UR5, UR4, 0xb, URZ ;  /* 0x0000000b04057899 */ /* 0x000fe400080006ff */
[----:B------:R-:W-:Y:S01]  /*08a0*/  USHF.L.U32 UR4, UR4, 0x1, URZ ;  /* 0x0000000104047899 */ /* 0x000fe200080006ff */
[----:B------:R-:W1:Y:S11]  /*08b0*/  FENCE.VIEW.ASYNC.S ;  /* 0x00000000000073c6 */ /* 0x000e760000000000 */
[----:B-1----:R2:W1:Y:S01]  /*08c0*/  SYNCS.EXCH.64 URZ, [UR6+0x60], UR4 ;  /* 0x0000600406ff75b2 */ /* 0x0024620008000100 */
[----:B------:R2:W1:Y:S02]  /*08d0*/  SYNCS.EXCH.64 URZ, [UR6+0x68], UR4 ;  /* 0x0000680406ff75b2 */ /* 0x0004640008000100 */
[----:B--2---:R-:W-:Y:S01]  /*08e0*/  NOP ;  /* 0x0000000000007918 */ /* 0x004fe20000000000 */
.L_x_11:
[----:B------:R-:W2:Y:S01]  /*08f0*/  SHFL.IDX PT, R2, R57, RZ, 0x1f ;  /* 0x00001fff39027589 */ /* 0x000ea200000e0000 */
[----:B------:R-:W-:Y:S01]  /*0900*/  NOP ;  /* 0x0000000000007918 */ /* 0x000fe20000000000 */
[----:B--2---:R-:W-:-:S13]  /*0910*/  ISETP.NE.AND P0, PT, R2, 0x4, PT ;  /* 0x000000040200780c */ /* 0x004fda0003f05270 */
[----:B------:R-:W-:Y:S05]  /*0920*/  @P0 BRA `(.L_x_12) ;  /* 0x00000000004c0947 */ /* 0x000fea0003800000 */
[----:B-1----:R-:W1:Y:S01]  /*0930*/  S2UR UR6, SR_CgaCtaId ;  /* 0x00000000000679c3 */ /* 0x002e620000008800 */
[----:B------:R-:W-:Y:S01]  /*0940*/  UMOV UR4, 0x3a0 ;  /* 0x000003a000047882 */ /* 0x000fe20000000000 */
[----:B------:R-:W-:Y:S01]  /*0950*/  UMOV UR5, 0x400 ;  /* 0x0000040000057882 */ /* 0x000fe20000000000 */
[----:B------:R-:W-:Y:S01]  /*0960*/  USEL UR4, UR4, 0x320, UP3 ;  /* 0x0000032004047887 */ /* 0x000fe20009800000 */
[----:B------:R-:W-:Y:S01]  /*0970*/  UMOV UR8, 0x1 ;  /* 0x0000000100087882 */ /* 0x000fe20000000000 */
[----:B------:R-:W-:Y:S01]  /*0980*/  ELECT P0, URZ, PT ;  /* 0x0000000000ff782f */ /* 0x000fe20003800000 */
[----:B------:R-:W-:-:S04]  /*0990*/  UIADD3 UR8, UPT, UPT, -UR8, 0x100000, URZ ;  /* 0x0010000008087890 */ /* 0x000fc8000fffe1ff */
[----:B------:R-:W-:Y:S02]  /*09a0*/  USHF.L.U32 UR9, UR8, 0xb, URZ ;  /* 0x0000000b08097899 */ /* 0x000fe400080006ff */
[----:B------:R-:W-:Y:S02]  /*09b0*/  USHF.L.U32 UR8, UR8, 0x1, URZ ;  /* 0x0000000108087899 */ /* 0x000fe400080006ff */
[----:B-1----:R-:W-:Y:S02]  /*09c0*/  ULEA UR6, UR6, UR5, 0x18 ;  /* 0x0000000506067291 */ /* 0x002fe4000f8ec0ff */
[----:B------:R-:W-:-:S04]  /*09d0*/  UIADD3 UR4, UPT, UPT, -UR4, 0x100000, URZ ;  /* 0x0010000004047890 */ /* 0x000fc8000fffe1ff */
[----:B------:R-:W-:Y:S02]  /*09e0*/  USHF.L.U32 UR5, UR4, 0xb, URZ ;  /* 0x0000000b04057899 */ /* 0x000fe400080006ff */
[----:B------:R-:W-:Y:S01]  /*09f0*/  USHF.L.U32 UR4, UR4, 0x1, URZ ;  /* 0x0000000104047899 */ /* 0x000fe200080006ff */
[----:B------:R-:W1:Y:S03]  /*0a00*/  FENCE.VIEW.ASYNC.S ;  /* 0x00000000000073c6 */ /* 0x000e660000000000 */
[----:B-1----:R2:W1:Y:S08]  /*0a10*/  SYNCS.EXCH.64 URZ, [UR6+0x70], UR8 ;  /* 0x0000700806ff75b2 */ /* 0x0024700008000100 */
[----:B------:R2:W1:Y:S01]  /*0a20*/  SYNCS.EXCH.64 URZ, [UR6+0x80], UR4 ;  /* 0x0000800406ff75b2 */ /* 0x0004620008000100 */
[----:B------:R2:W1:Y:S01]  /*0a30*/  SYNCS.EXCH.64 URZ, [UR6+0x78], UR8 ;  /* 0x0000780806ff75b2 */ /* 0x0004620008000100 */
[----:B------:R2:W1:Y:S02]  /*0a40*/  SYNCS.EXCH.64 URZ, [UR6+0x88], UR4 ;  /* 0x0000880406ff75b2 */ /* 0x0004640008000100 */
[----:B--2---:R-:W-:Y:S01]  /*0a50*/  NOP ;  /* 0x0000000000007918 */ /* 0x004fe20000000000 */
.L_x_12:
        /* <DEDUP_REMOVED lines=26> */
.L_x_13:
[----:B------:R-:W2:Y:S01]  /*0c00*/  SHFL.IDX PT, R2, R57, RZ, 0x1f ;  /* 0x00001fff39027589 */ /* 0x000ea200000e0000 */
[----:B------:R-:W1:Y:S01]  /*0c10*/  S2UR UR54, SR_CgaCtaId ;  /* 0x00000000003679c3 */ /* 0x000e620000008800 */
[----:B------:R-:W-:Y:S01]  /*0c20*/  NOP ;  /* 0x0000000000007918 */ /* 0x000fe20000000000 */
[----:B--2---:R-:W-:-:S13]  /*0c30*/  ISETP.NE.AND P0, PT, R2, 0x3, PT ;  /* 0x000000030200780c */ /* 0x004fda0003f05270 */
[----:B-1----:R-:W-:Y:S05]  /*0c40*/  @P0 BRA `(.L_x_14) ;  /* 0x0000000000340947 */ /* 0x002fea0003800000 */
[----:B------:R-:W-:Y:S01]  /*0c50*/  UMOV UR4, 0x400 ;  /* 0x0000040000047882 */ /* 0x000fe20000000000 */
[----:B------:R-:W-:Y:S01]  /*0c60*/  UMOV UR6, 0x20 ;  /* 0x0000002000067882 */ /* 0x000fe20000000000 */
[----:B------:R-:W-:Y:S02]  /*0c70*/  ULEA UR4, UR54, UR4, 0x18 ;  /* 0x0000000436047291 */ /* 0x000fe4000f8ec0ff */
[----:B------:R-:W-:-:S04]  /*0c80*/  UIADD3 UR6, UPT, UPT, -UR6, 0x100000, URZ ;  /* 0x0010000006067890 */ /* 0x000fc8000fffe1ff */
[----:B------:R-:W-:Y:S02]  /*0c90*/  USHF.L.U32 UR7, UR6, 0xb, URZ ;  /* 0x0000000b06077899 */ /* 0x000fe400080006ff */
[----:B------:R-:W-:Y:S01]  /*0ca0*/  USHF.L.U32 UR6, UR6, 0x1, URZ ;  /* 0x0000000106067899 */ /* 0x000fe200080006ff */
[----:B------:R-:W-:Y:S01]  /*0cb0*/  ELECT P0, URZ, PT ;  /* 0x0000000000ff782f */ /* 0x000fe20003800000 */
[----:B------:R-:W1:Y:S10]  /*0cc0*/  FENCE.VIEW.ASYNC.S ;  /* 0x00000000000073c6 */ /* 0x000e740000000000 */
[----:B-1----:R1:W2:Y:S01]  /*0cd0*/  SYNCS.EXCH.64 URZ, [UR4+0xd0], UR6 ;  /* 0x0000d00604ff75b2 */ /* 0x0022a20008000100 */
[----:B------:R1:W1:Y:S01]  /*0ce0*/  SYNCS.EXCH.64 URZ, [UR4+0xe0], UR6 ;  /* 0x0000e00604ff75b2 */ /* 0x0002620008000100 */
[----:B------:R1:W1:Y:S01]  /*0cf0*/  SYNCS.EXCH.64 URZ, [UR4+0xd8], UR6 ;  /* 0x0000d80604ff75b2 */ /* 0x0002620008000100 */
[----:B------:R1:W1:Y:S01]  /*0d00*/  SYNCS.EXCH.64 URZ, [UR4+0xe8], UR6 ;  /* 0x0000e80604ff75b2 */ /* 0x0002620008000100 */
[----:B------:R-:W-:Y:S01]  /*0d10*/  NOP ;  /* 0x0000000000007918 */ /* 0x000fe20000000000 */
.L_x_14:
[----:B-1----:R-:W1:Y:S01]  /*0d20*/  LDCU UR4, c[0x0][0x36c] ;  /* 0x00006d80ff0477ac */ /* 0x002e620008000800 */
[----:B------:R-:W-:Y:S01]  /*0d30*/  ISETP.NE.OR P4, PT, R0, 0x2, !P4 ;  /* 0x000000020000780c */ /* 0x000fe20006785670 */
[----:B------:R-:W-:Y:S01]  /*0d40*/  NOP ;  /* 0x0000000000007918 */ /* 0x000fe20000000000 */
[----:B------:R-:W-:Y:S01]  /*0d50*/  LOP3.LUT R0, R70, 0x1f, RZ, 0xc0, !PT ;  /* 0x0000001f46007812 */ /* 0x000fe200078ec0ff */
[----:B------:R-:W-:Y:S02]  /*0d60*/  UISETP.NE.AND UP4, UPT, UR17, URZ, UPT ;  /* 0x000000ff1100728c */ /* 0x000fe4000bf85270 */
[----:B-1----:R-:W-:-:S09]  /*0d70*/  UISETP.EQ.U32.AND UP5, UPT, UR4, 0x1, UPT ;  /* 0x000000010400788c */ /* 0x002fd2000bfa2070 */
[----:B------:R-:W-:Y:S05]  /*0d80*/  BRA.U !UP5, `(.L_x_15) ;  /* 0x000000010d087547 */ /* 0x000fea000b800000 */
[----:B--234-:R-:W-:Y:S01]  /*0d90*/  UCGABAR_ARV ;  /* 0x00000000000079c7 */ /* 0x01cfe20008000000 */
[----:B------:R-:W-:Y:S05]  /*0da0*/  BRA `(.L_x_16) ;  /* 0x0000000000047947 */ /* 0x000fea0003800000 */
.L_x_15:
[----:B--234-:R-:W-:Y:S01]  /*0db0*/  NOP ;  /* 0x0000000000007918 */ /* 0x01cfe20000000000 */
.L_x_16:
[----:B------:R-:W1:Y:S01]  /*0dc0*/  S2UR UR8, SR_CTAID.X ;  /* 0x00000000000879c3 */ /* 0x000e620000002500 */
[----:B------:R-:W-:-:S05]  /*0dd0*/  CS2R.32 R59, SR_CgaSize ;  /* 0x00000000003b7805 */ /* 0x000fca0000008a00 */
[----:B------:R-:W-:-:S05]  /*0de0*/  IMAD R59, R59, -0xa0, RZ ;  /* 0xffffff603b3b7824 */ /* 0x000fca00078e02ff */
[----:B------:R-:W-:-:S14]  /*0df0*/  R2UR UR5, R59 ;  /* 0x000000003b0572ca */ /* 0x000fdc00000e0000 */
[----:B------:R-:W2:Y:S01]  /*0e00*/  LDCU UR5, c[0x0][UR5+0x2b0] ;  /* 0x00005600050577ac */ /* 0x000ea20008000800 */
[----:B------:R-:W-:-:S05]  /*0e10*/  CS2R.32 R59, SR_CgaSize ;  /* 0x00000000003b7805 */ /* 0x000fca0000008a00 */
[----:B------:R-:W-:-:S05]  /*0e20*/  IMAD R59, R59, -0xa0, RZ ;  /* 0xffffff603b3b7824 */ /* 0x000fca00078e02ff */
[----:B------:R-:W-:-:S14]  /*0e30*/  R2UR UR4, R59 ;  /* 0x000000003b0472ca */ /* 0x000fdc00000e0000 */
[----:B------:R-:W3:Y:S01]  /*0e40*/  LDCU UR4, c[0x0][UR4+0x2b4] ;  /* 0x00005680040477ac */ /* 0x000ee20008000800 */
[----:B------:R-:W4:Y:S01]  /*0e50*/  S2UR UR7, SR_CTAID.Y ;  /* 0x00000000000779c3 */ /* 0x000f220000002600 */
[----:B------:R-:W-:-:S05]  /*0e60*/  CS2R.32 R59, SR_CgaSize ;  /* 0x00000000003b7805 */ /* 0x000fca0000008a00 */
[----:B------:R-:W-:-:S05]  /*0e70*/  IMAD R59, R59, -0xa0, RZ ;  /* 0xffffff603b3b7824 */ /* 0x000fca00078e02ff */
[----:B------:R-:W-:-:S14]  /*0e80*/  R2UR UR9, R59 ;  /* 0x000000003b0972ca */ /* 0x000fdc00000e0000 */
[----:B------:R-:W3:Y:S01]  /*0e90*/  LDCU UR9, c[0x0][UR9+0x2a0] ;  /* 0x00005400090977ac */ /* 0x000ee20008000800 */
[----:B------:R-:W-:-:S05]  /*0ea0*/  CS2R.32 R59, SR_CgaSize ;  /* 0x00000000003b7805 */ /* 0x000fca0000008a00 */
[----:B------:R-:W-:-:S05]  /*0eb0*/  IMAD R59, R59, -0xa0, RZ ;  /* 0xffffff603b3b7824 */ /* 0x000fca00078e02ff */
[----:B------:R-:W-:-:S14]  /*0ec0*/  R2UR UR10, R59 ;  /* 0x000000003b0a72ca */ /* 0x000fdc00000e0000 */
[----:B------:R-:W3:Y:S01]  /*0ed0*/  LDCU UR10, c[0x0][UR10+0x2a4] ;  /* 0x000054800a0a77ac */ /* 0x000ee20008000800 */
[----:B------:R-:W3:Y:S01]  /*0ee0*/  S2UR UR60, SR_CTAID.Z ;  /* 0x00000000003c79c3 */ /* 0x000ee20000002700 */
[----:B------:R-:W3:Y:S01]  /*0ef0*/  LDCU UR21, c[0x0][0xb24] ;  /* 0x00016480ff1577ac */ /* 0x000ee20008000800 */
[----:B------:R-:W3:Y:S01]  /*0f00*/  LDCU UR39, c[0x0][0xb24] ;  /* 0x00016480ff2777ac */ /* 0x000ee20008000800 */
[----:B-1----:R-:W-:Y:S01]  /*0f10*/  I2FP.F32.U32 R3, UR8 ;  /* 0x0000000800037c45 */ /* 0x002fe20008201000 */
[----:B------:R-:W1:Y:S04]  /*0f20*/  LDCU UR27, c[0x0][0xb30] ;  /* 0x00016600ff1b77ac */ /* 0x000e680008000800 */
[----:B--2---:R-:W-:Y:S01]  /*0f30*/  FMUL R3, R3, UR5 ;  /* 0x0000000503037c20 */ /* 0x004fe20008400000 */
[----:B------:R-:W-:Y:S01]  /*0f40*/  USHF.L.U32 UR29, UR54, 0xa, URZ ;  /* 0x0000000a361d7899 */ /* 0x000fe200080006ff */
[----:B----4-:R-:W-:Y:S01]  /*0f50*/  I2FP.F32.U32 R2, UR7 ;  /* 0x0000000700027c45 */ /* 0x010fe20008201000 */
[----:B------:R-:W-:Y:S01]  /*0f60*/  UMOV UR16, UR8 ;  /* 0x0000000800107c82 */ /* 0x000fe20008000000 */
[----:B------:R-:W-:-:S02]  /*0f70*/  UMOV UR20, UR7 ;  /* 0x0000000700147c82 */ /* 0x000fc40008000000 */
[----:B------:R-:W2:Y:S01]  /*0f80*/  F2I.U32.TRUNC.NTZ R3, R3 ;  /* 0x0000000300037305 */ /* 0x000ea2000020f000 */
[----:B---3--:R-:W-:Y:S01]  /*0f90*/  UISETP.GE.AND UP2, UPT, UR21, 0x1, UPT ;  /* 0x000000011500788c */ /* 0x008fe2000bf46270 */
[----:B------:R-:W-:-:S06]  /*0fa0*/  FMUL R2, R2, UR4 ;  /* 0x0000000402027c20 */ /* 0x000fcc0008400000 */
[----:B------:R-:W3:Y:S01]  /*0fb0*/  F2I.U32.TRUNC.NTZ R2, R2 ;  /* 0x0000000200027305 */ /* 0x000ee2000020f000 */
[----:B--2---:R-:W-:Y:S02]  /*0fc0*/  R2UR UR4, R3 ;  /* 0x00000000030472ca */ /* 0x004fe400000e0000 */
[----:B---3--:R-:W-:Y:S02]  /*0fd0*/  R2UR UR6, R2 ;  /* 0x00000000020672ca */ /* 0x008fe400000e0000 */
[----:B------:R-:W-:-:S09]  /*0fe0*/  PRMT R2, RZ, 0x7610, R2 ;  /* 0x00007610ff027816 */ /* 0x000fd20000000002 */
[----:B------:R-:W-:-:S04]  /*0ff0*/  UIADD3 UR5, UPT, UPT, -UR4, URZ, URZ ;  /* 0x000000ff04057290 */ /* 0x000fc8000fffe1ff */
[----:B------:R-:W-:Y:S02]  /*1000*/  UIMAD UR5, UR9, UR5, UR8 ;  /* 0x00000005090572a4 */ /* 0x000fe4000f8e0208 */
[----:B------:R-:W-:-:S04]  /*1010*/  UIADD3 UR4, UPT, UPT, -UR6, URZ, URZ ;  /* 0x000000ff06047290 */ /* 0x000fc8000fffe1ff */
[----:B------:R-:W-:Y:S01]  /*1020*/  IMAD.U32 R59, RZ, RZ, UR5 ;  /* 0x00000005ff3b7e24 */ /* 0x000fe2000f8e00ff */
[----:B------:R-:W-:-:S06]  /*1030*/  UIMAD UR4, UR10, UR4, UR7 ;  /* 0x000000040a0472a4 */ /* 0x000fcc000f8e0207 */
[----:B------:R-:W-:Y:S01]  /*1040*/  IMAD.U32 R58, RZ, RZ, UR4 ;  /* 0x00000004ff3a7e24 */ /* 0x000fe2000f8e00ff */
[----:B-1----:R-:W-:Y:S06]  /*1050*/  BRA.U UP4, `(.L_x_17) ;  /* 0x0000000104487547 */ /* 0x002fec000b800000 */
[----:B------:R-:W-:Y:S02]  /*1060*/  R2UR UR4, R58 ;  /* 0x000000003a0472ca */ /* 0x000fe400000e0000 */
[----:B------:R-:W-:-:S11]  /*1070*/  R2UR UR6, R59 ;  /* 0x000000003b0672ca */ /* 0x000fd600000e0000 */
[----:B------:R-:W-:Y:S02]  /*1080*/  UISETP.NE.AND UP0, UPT, UR4, URZ, UPT ;  /* 0x000000ff0400728c */ /* 0x000fe4000bf05270 */
[----:B------:R-:W-:Y:S02]  /*1090*/  UISETP.NE.AND UP1, UPT, UR4, 0x1, UPT ;  /* 0x000000010400788c */ /* 0x000fe4000bf25270 */
[----:B------:R-:W-:Y:S02]  /*10a0*/  UISETP.EQ.OR UP0, UPT, UR6, URZ, !UP0 ;  /* 0x000000ff0600728c */ /* 0x000fe4000c702670 */
[----:B------:R-:W-:Y:S02]  /*10b0*/  USEL UR5, URZ, 0x2, UP1 ;  /* 0x00000002ff057887 */ /* 0x000fe40008800000 */
[----:B------:R-:W-:Y:S02]  /*10c0*/  USEL UR8, URZ, 0x1, !UP0 ;  /* 0x00000001ff087887 */ /* 0x000fe4000c000000 */
[----:B------:R-:W-:-:S02]  /*10d0*/  UISETP.NE.AND UP0, UPT, UR4, 0x2, UPT ;  /* 0x000000020400788c */ /* 0x000fc4000bf05270 */
[----:B------:R-:W-:Y:S02]  /*10e0*/  UISETP.NE.AND UP1, UPT, UR4, 0x3, UPT ;  /* 0x000000030400788c */ /* 0x000fe4000bf25270 */
[----:B------:R-:W-:Y:S02]  /*10f0*/  USEL UR4, URZ, 0x4, UP0 ;  /* 0x00000004ff047887 */ /* 0x000fe40008000000 */
[----:B------:R-:W-:Y:S02]  /*1100*/  UISETP.NE.AND UP0, UPT, UR6, URZ, UPT ;  /* 0x000000ff0600728c */ /* 0x000fe4000bf05270 */
[----:B------:R-:W-:Y:S02]  /*1110*/  USEL UR6, URZ, 0x8, UP1 ;  /* 0x00000008ff067887 */ /* 0x000fe40008800000 */
[----:B------:R-:W-:Y:S02]  /*1120*/  USEL UR7, UR5, 0x2, UP0 ;  /* 0x0000000205077887 */ /* 0x000fe40008000000 */
[----:B------:R-:W-:-:S02]  /*1130*/  USEL UR4, UR4, 0x4, UP0 ;  /* 0x0000000404047887 */ /* 0x000fc40008000000 */
[----:B------:R-:W-:Y:S02]  /*1140*/  USEL UR5, UR6, 0x8, UP0 ;  /* 0x0000000806057887 */ /* 0x000fe40008000000 */
[----:B------:R-:W-:-:S04]  /*1150*/  UIADD3 UR4, UPT, UPT, UR4, UR7, UR8 ;  /* 0x0000000704047290 */ /* 0x000fc8000fffe008 */
[----:B------:R-:W-:-:S06]  /*1160*/  UIADD3 UR4, UPT, UPT, UR4, UR5, URZ ;  /* 0x0000000504047290 */ /* 0x000fcc000fffe0ff */
[----:B------:R-:W-:Y:S02]  /*1170*/  IMAD.U32 R2, RZ, RZ, UR4 ;  /* 0x00000004ff027e24 */ /* 0x000fe4000f8e00ff */
.L_x_17:
[----:B------:R-:W-:Y:S05]  /*1180*/  BRA.U !UP2, `(.L_x_18) ;  /* 0x000000010ad47547 */ /* 0x000fea000b800000 */
[----:B------:R-:W1:Y:S01]  /*1190*/  LDCU.128 UR12, c[0x0][0xb10] ;  /* 0x00016200ff0c77ac */ /* 0x000e620008000c00 */
[----:B------:R-:W2:Y:S01]  /*11a0*/  LDCU UR6, c[0x0][0x370] ;  /* 0x00006e00ff0677ac */ /* 0x000ea20008000800 */
[----:B------:R-:W3:Y:S01]  /*11b0*/  LDCU UR5, c[0x0][0x374] ;  /* 0x00006e80ff0577ac */ /* 0x000ee20008000800 */
[----:B------:R-:W4:Y:S01]  /*11c0*/  LDCU UR26, c[0x0][0xb0c] ;  /* 0x00016180ff1a77ac */ /* 0x000f220008000800 */
[----:B------:R-:W4:Y:S01]  /*11d0*/  LDCU UR4, c[0x0][0xb20] ;  /* 0x00016400ff0477ac */ /* 0x000f220008000800 */
[----:B------:R-:W4:Y:S01]  /*11e0*/  LDCU.64 UR8, c[0x0][0xb28] ;  /* 0x00016500ff0877ac */ /* 0x000f220008000a00 */
[----:B-1----:R-:W-:Y:S02]  /*11f0*/  UISETP.NE.AND UP0, UPT, UR14, 0x1, UPT ;  /* 0x000000010e00788c */ /* 0x002fe4000bf05270 */
[----:B---3--:R-:W-:Y:S02]  /*1200*/  UIMAD.WIDE.U32 UR10, UR5, UR15, URZ ;  /* 0x0000000f050a72a5 */ /* 0x008fe4000f8e00ff */
[----:B--2---:R-:W-:-:S02]  /*1210*/  UIMAD.WIDE.U32 UR22, UR6, UR12, URZ ;  /* 0x0000000c061672a5 */ /* 0x004fc4000f8e00ff */
[----:B----4-:R-:W-:Y:S02]  /*1220*/  UISETP.NE.AND UP1, UPT, UR26, 0x1, UPT ;  /* 0x000000011a00788c */ /* 0x010fe4000bf25270 */
[----:B------:R-:W-:Y:S01]  /*1230*/  UISETP.NE.AND UP2, UPT, UR21, 0x1, UPT ;  /* 0x000000011500788c */ /* 0x000fe2000bf45270 */
[----:B------:R-:W-:Y:S02]  /*1240*/  UMOV UR10, UR11 ;  /* 0x0000000b000a7c82 */ /* 0x000fe40008000000 */
[----:B------:R-:W-:Y:S01]  /*1250*/  UMOV UR22, UR23 ;  /* 0x0000001700167c82 */ /* 0x000fe20008000000 */
[----:B------:R-:W-:Y:S02]  /*1260*/  @UP0 USHF.R.U32.HI UR5, URZ, UR4, UR10 ;  /* 0x00000004ff050299 */ /* 0x000fe4000801160a */
[----:B------:R-:W-:Y:S02]  /*1270*/  UIMAD.WIDE.U32 UR24, UR20, UR15, URZ ;  /* 0x0000000f141872a5 */ /* 0x000fe4000f8e00ff */
[----:B------:R-:W-:-:S02]  /*1280*/  UIMAD.WIDE.U32 UR10, UR5, UR8, URZ ;  /* 0x00000008050a72a5 */ /* 0x000fc4000f8e00ff */
[----:B------:R-:W-:Y:S02]  /*1290*/  @UP1 USHF.R.U32.HI UR6, URZ, UR13, UR22 ;  /* 0x0000000dff061299 */ /* 0x000fe40008011616 */
[----:B------:R-:W-:Y:S02]  /*12a0*/  UIMAD.WIDE.U32 UR18, UR16, UR12, URZ ;  /* 0x0000000c101272a5 */ /* 0x000fe4000f8e00ff */
[----:B------:R-:W-:Y:S01]  /*12b0*/  UIMAD.WIDE.U32 UR22, UR6, UR8, URZ ;  /* 0x00000008061672a5 */ /* 0x000fe2000f8e00ff */
[----:B------:R-:W-:Y:S01]  /*12c0*/  UMOV UR24, UR25 ;  /* 0x0000001900187c82 */ /* 0x000fe20008000000 */
[----:B------:R-:W-:Y:S01]  /*12d0*/  UMOV UR10, UR11 ;  /* 0x0000000b000a7c82 */ /* 0x000fe20008000000 */
[----:B------:R-:W-:Y:S02]  /*12e0*/  USHF.R.U32.HI UR24, URZ, UR4, UR24 ;  /* 0x00000004ff187299 */ /* 0x000fe40008011618 */
[----:B------:R-:W-:Y:S02]  /*12f0*/  @UP2 USHF.R.U32.HI UR5, URZ, UR9, UR10 ;  /* 0x00000009ff052299 */ /* 0x000fe4000801160a */
[----:B------:R-:W-:Y:S01]  /*1300*/  UMOV UR7, UR23 ;  /* 0x0000001700077c82 */ /* 0x000fe20008000000 */
[----:B------:R-:W-:Y:S01]  /*1310*/  UMOV UR18, UR19 ;  /* 0x0000001300127c82 */ /* 0x000fe20008000000 */
[----:B------:R-:W-:-:S02]  /*1320*/  @UP2 USHF.R.U32.HI UR6, URZ, UR9, UR7 ;  /* 0x00000009ff062299 */ /* 0x000fc40008011607 */
[----:B------:R-:W-:Y:S02]  /*1330*/  USHF.R.U32.HI UR13, URZ, UR13, UR18 ;  /* 0x0000000dff0d7299 */ /* 0x000fe40008011612 */
[----:B------:R-:W-:Y:S02]  /*1340*/  USEL UR4, UR20, UR24, !UP0 ;  /* 0x0000001814047287 */ /* 0x000fe4000c000000 */
[----:B------:R-:W-:Y:S02]  /*1350*/  UIMAD UR7, UR5, UR21, URZ ;  /* 0x00000015050772a4 */ /* 0x000fe4000f8e02ff */
[----:B------:R-:W-:Y:S02]  /*1360*/  USEL UR5, UR16, UR13, !UP1 ;  /* 0x0000000d10057287 */ /* 0x000fe4000c800000 */
[----:B------:R-:W-:Y:S02]  /*1370*/  UIMAD UR12, UR6, UR21, URZ ;  /* 0x00000015060c72a4 */ /* 0x000fe4000f8e02ff */
[----:B------:R-:W-:-:S02]  /*1380*/  UISETP.GE.AND UP0, UPT, UR4, UR7, UPT ;  /* 0x000000070400728c */ /* 0x000fc4000bf06270 */
[----:B------:R-:W-:Y:S02]  /*1390*/  UIMAD.WIDE.U32 UR10, UR4, UR8, URZ ;  /* 0x00000008040a72a5 */ /* 0x000fe4000f8e00ff */
[----:B------:R-:W-:Y:S02]  /*13a0*/  UISETP.GE.OR UP0, UPT, UR5, UR12, UP0 ;  /* 0x0000000c0500728c */ /* 0x000fe40008706670 */
[----:B------:R-:W-:Y:S02]  /*13b0*/  UIMAD.WIDE.U32 UR12, UR5, UR8, URZ ;  /* 0x00000008050c72a5 */ /* 0x000fe4000f8e00ff */
[----:B------:R-:W-:Y:S01]  /*13c0*/  UIADD3 UR10, UPT, UPT, -UR4, URZ, URZ ;  /* 0x000000ff040a7290 */ /* 0x000fe2000fffe1ff */
[----:B------:R-:W-:Y:S01]  /*13d0*/  UMOV UR8, UR11 ;  /* 0x0000000b00087c82 */ /* 0x000fe20008000000 */
[----:B------:R-:W-:Y:S02]  /*13e0*/  UIADD3 UR11, UPT, UPT, -UR5, URZ, URZ ;  /* 0x000000ff050b7290 */ /* 0x000fe4000fffe1ff */
[----:B------:R-:W-:-:S03]  /*13f0*/  USHF.R.U32.HI UR8, URZ, UR9, UR8 ;  /* 0x00000009ff087299 */ /* 0x000fc60008011608 */
[----:B------:R-:W-:Y:S01]  /*1400*/  @!UP0 UMOV UR7, UR13 ;  /* 0x0000000d00078c82 */ /* 0x000fe20008000000 */
[----:B------:R-:W-:Y:S02]  /*1410*/  UIMAD UR20, UR14, UR10, UR20 ;  /* 0x0000000a0e1472a4 */ /* 0x000fe4000f8e0214 */
[----:B------:R-:W-:Y:S02]  /*1420*/  USEL UR8, UR4, UR8, !UP2 ;  /* 0x0000000804087287 */ /* 0x000fe4000d000000 */
[----:B------:R-:W-:Y:S02]  /*1430*/  @!UP0 USHF.R.U32.HI UR7, URZ, UR9, UR7 ;  /* 0x00000009ff078299 */ /* 0x000fe40008011607 */
[----:B------:R-:W-:Y:S02]  /*1440*/  UIADD3 UR9, UPT, UPT, -UR8, URZ, URZ ;  /* 0x000000ff08097290 */ /* 0x000fe4000fffe1ff */
[----:B------:R-:W-:Y:S02]  /*1450*/  @!UP0 USEL UR7, UR5, UR7, !UP2 ;  /* 0x0000000705078287 */ /* 0x000fe4000d000000 */
[----:B------:R-:W-:-:S02]  /*1460*/  UIMAD UR9, UR21, UR9, UR4 ;  /* 0x00000009150972a4 */ /* 0x000fc4000f8e0204 */
[----:B------:R-:W-:Y:S02]  /*1470*/  @!UP0 UIADD3 UR8, UPT, UPT, UR8, -UR7, URZ ;  /* 0x8000000708088290 */ /* 0x000fe4000fffe0ff */
[----:B------:R-:W-:Y:S02]  /*1480*/  @!UP0 UIMAD UR6, UR9, UR6, UR7 ;  /* 0x00000006090682a4 */ /* 0x000fe4000f8e0207 */
[----:B------:R-:W-:Y:S02]  /*1490*/  @!UP0 UIMAD UR4, UR8, UR21, UR5 ;  /* 0x00000015080482a4 */ /* 0x000fe4000f8e0205 */
[----:B------:R-:W-:Y:S02]  /*14a0*/  UIMAD UR16, UR26, UR11, UR16 ;  /* 0x0000000b1a1072a4 */ /* 0x000fe4000f8e0210 */
[----:B------:R-:W-:Y:S01]  /*14b0*/  UIMAD UR20, UR4, UR14, UR20 ;  /* 0x0000000e041472a4 */ /* 0x000fe2000f8e0214 */
[----:B------:R-:W-:Y:S02]  /*14c0*/  @!UP0 UMOV UR5, UR6 ;  /* 0x0000000600058c82 */ /* 0x000fe40008000000 */
[----:B------:R-:W-:-:S12]  /*14d0*/  UIMAD UR16, UR5, UR26, UR16 ;  /* 0x0000001a051072a4 */ /* 0x000fd8000f8e0210 */
.L_x_18:
[----:B------:R-:W-:Y:S02]  /*14e0*/  UISETP.NE.AND UP1, UPT, UR27, 0x1, UPT ;  /* 0x000000011b00788c */ /* 0x000fe4000bf25270 */
[----:B------:R-:W-:Y:S02]  /*14f0*/  UISETP.NE.AND UP0, UPT, UR17, 0x2, UPT ;  /* 0x000000021100788c */ /* 0x000fe4000bf05270 */
[----:B------:R-:W-:-:S05]  /*1500*/  ULOP3.LUT UR29, UR29, 0xc00, URZ, 0xc0, !UPT ;  /* 0x00000c001d1d7892 */ /* 0x000fca000f8ec0ff */
[----:B------:R-:W-:Y:S07]  /*1510*/  BRA.U UP1, `(.L_x_19) ;  /* 0x0000000101447547 */ /* 0x000fee000b800000 */
[----:B------:R-:W1:Y:S01]  /*1520*/  LDCU.128 UR8, c[0x0][0xb10] ;  /* 0x00016200ff0877ac */ /* 0x000e620008000c00 */
[----:B------:R-:W2:Y:S01]  /*1530*/  LDCU UR12, c[0x0][0xb0c] ;  /* 0x00016180ff0c77ac */ /* 0x000ea20008000800 */
[----:B------:R-:W3:Y:S01]  /*1540*/  LDCU UR13, c[0x0][0xb20] ;  /* 0x00016400ff0d77ac */ /* 0x000ee20008000800 */
[----:B-1----:R-:W-:Y:S02]  /*1550*/  UIMAD.WIDE.U32 UR6, UR16, UR8, URZ ;  /* 0x00000008100672a5 */ /* 0x002fe4000f8e00ff */
[----:B------:R-:W-:Y:S02]  /*1560*/  UIMAD.WIDE.U32 UR4, UR20, UR11, URZ ;  /* 0x0000000b140472a5 */ /* 0x000fe4000f8e00ff */
[----:B--2---:R-:W-:Y:S02]  /*1570*/  UISETP.NE.AND UP2, UPT, UR12, 0x1, UPT ;  /* 0x000000010c00788c */ /* 0x004fe4000bf45270 */
[----:B------:R-:W-:Y:S01]  /*1580*/  UISETP.NE.AND UP1, UPT, UR10, 0x1, UPT ;  /* 0x000000010a00788c */ /* 0x000fe2000bf25270 */
[----:B------:R-:W-:-:S02]  /*1590*/  UMOV UR6, UR7 ;  /* 0x0000000700067c82 */ /* 0x000fc40008000000 */
[----:B------:R-:W-:Y:S01]  /*15a0*/  UMOV UR4, UR5 ;  /* 0x0000000500047c82 */ /* 0x000fe20008000000 */
[----:B------:R-:W-:Y:S02]  /*15b0*/  USHF.R.U32.HI UR6, URZ, UR9, UR6 ;  /* 0x00000009ff067299 */ /* 0x000fe40008011606 */
[----:B---3--:R-:W-:Y:S02]  /*15c0*/  USHF.R.U32.HI UR4, URZ, UR13, UR4 ;  /* 0x0000000dff047299 */ /* 0x008fe40008011604 */
[----:B------:R-:W-:Y:S02]  /*15d0*/  USEL UR5, UR16, UR6, !UP2 ;  /* 0x0000000610057287 */ /* 0x000fe4000d000000 */
[----:B------:R-:W-:-:S04]  /*15e0*/  USEL UR4, UR20, UR4, !UP1 ;  /* 0x0000000414047287 */ /* 0x000fc8000c800000 */
[----:B------:R-:W-:Y:S02]  /*15f0*/  UIADD3 UR6, UPT, UPT, UR5, -UR4, URZ ;  /* 0x8000000405067290 */ /* 0x000fe4000fffe0ff */
[----:B------:R-:W-:Y:S02]  /*1600*/  UIADD3 UR4, UPT, UPT, -UR5, UR4, URZ ;  /* 0x0000000405047290 */ /* 0x000fe4000fffe1ff */
[----:B------:R-:W-:Y:S02]  /*1610*/  UIMAD UR20, UR6, UR10, UR20 ;  /* 0x0000000a061472a4 */ /* 0x000fe4000f8e0214 */
[----:B------:R-:W-:-:S12]  /*1620*/  UIMAD UR16, UR4, UR12, UR16 ;  /* 0x0000000c041072a4 */ /* 0x000fd8000f8e0210 */
.L_x_19:
[----:B------:R-:W-:Y:S05]  /*1630*/  BRA.U !UP5, `(.L_x_20) ;  /* 0x000000010d0c7547 */ /* 0x000fea000b800000 */
[----:B------:R-:W-:Y:S01]  /*1640*/  UCGABAR_WAIT ;  /* 0x0000000000007dc7 */ /* 0x000fe20008000000 */
[----:B------:R-:W-:Y:S01]  /*1650*/  CCTL.IVALL ;  /* 0x00000000ff00798f */ /* 0x000fe20002000000 */
[----:B------:R-:W-:Y:S05]  /*1660*/  BRA `(.L_x_21) ;  /* 0x0000000000047947 */ /* 0x000fea0003800000 */
.L_x_20:
[----:B------:R-:W-:Y:S06]  /*1670*/  BAR.SYNC.DEFER_BLOCKING 0x0 ;  /* 0x0000000000007b1d */ /* 0x000fec0000010000 */
.L_x_21:
[----:B------:R-:W-:Y:S05]  /*1680*/  BRA.U UP0, `(.L_x_22) ;  /* 0x0000001500ac7547 */ /* 0x000fea000b800000 */
[----:B------:R-:W1:Y:S01]  /*1690*/  LDCU UR6, c[0x0][0x38c] ;  /* 0x00007180ff0677ac */ /* 0x000e620008000800 */
[----:B------:R-:W-:Y:S01]  /*16a0*/  PLOP3.LUT P2, PT, PT, PT, UP3, 0x80, 0x8 ;  /* 0x000000000008781c */ /* 0x000fe20003f4f038 */
[----:B------:R-:W-:Y:S01]  /*16b0*/  IMAD.MOV.U32 R12, RZ, RZ, 0x1 ;  /* 0x00000001ff0c7424 */ /* 0x000fe200078e00ff */
[----:B------:R-:W-:Y:S01]  /*16c0*/  ISETP.EQ.OR P3, PT, R0, RZ, P4 ;  /* 0x000000ff0000720c */ /* 0x000fe20002762670 */
[----:B------:R-:W-:Y:S01]  /*16d0*/  UISETP.NE.AND UP1, UPT, UR17, URZ, UPT ;  /* 0x000000ff1100728c */ /* 0x000fe2000bf25270 */
[----:B------:R-:W-:Y:S02]  /*16e0*/  PLOP3.LUT P2, PT, P2, PT, PT, 0x8, 0x80 ;  /* 0x000000000080781c */ /* 0x000fe4000174e170 */
[----:B------:R-:W-:Y:S01]  /*16f0*/  CS2R R10, SRZ ;  /* 0x00000000000a7805 */ /* 0x000fe2000001ff00 */
[----:B------:R-:W-:Y:S01]  /*1700*/  IMAD.MOV.U32 R9, RZ, RZ, RZ ;  /* 0x000000ffff097224 */ /* 0x000fe200078e00ff */
[----:B------:R-:W2:Y:S01]  /*1710*/  LDCU UR61, c[0x0][0x370] ;  /* 0x00006e00ff3d77ac */ /* 0x000ea20008000800 */
[----:B------:R-:W-:Y:S01]  /*1720*/  IMAD.MOV.U32 R8, RZ, RZ, 0x1 ;  /* 0x00000001ff087424 */ /* 0x000fe200078e00ff */
[----:B------:R-:W3:Y:S01]  /*1730*/  LDCU.64 UR46, c[0x0][0x348] ;  /* 0x00006900ff2e77ac */ /* 0x000ee20008000a00 */
[----:B------:R-:W-:-:S02]  /*1740*/  USHF.R.U32.HI UR65, URZ, 0x5, UR29 ;  /* 0x00000005ff417899 */ /* 0x000fc4000801161d */
[----:B-1----:R-:W-:Y:S02]  /*1750*/  UIADD3 UR5, UPT, UPT, UR6, 0x7f, URZ ;  /* 0x0000007f06057890 */ /* 0x002fe4000fffe0ff */
[----:B------:R-:W-:Y:S02]  /*1760*/  UIADD3 UR66, UPT, UPT, UR6, 0xfe, URZ ;  /* 0x000000fe06427890 */ /* 0x000fe4000fffe0ff */
[----:B------:R-:W-:Y:S01]  /*1770*/  USHF.R.S32.HI UR4, URZ, 0x1f, UR5 ;  /* 0x0000001fff047899 */ /* 0x000fe20008011405 */
[----:B------:R-:W1:Y:S03]  /*1780*/  LDCU UR55, c[0x0][0x374] ;  /* 0x00006e80ff3777ac */ /* 0x000e660008000800 */
[----:B------:R-:W-:Y:S02]  /*1790*/  ULEA.HI UR4, UR4, UR5, URZ, 0x7 ;  /* 0x0000000504047291 */ /* 0x000fe4000f8f38ff */
[----:B------:R-:W-:-:S02]  /*17a0*/  USEL UR38, UR45, 0x2, UP1 ;  /* 0x000000022d267887 */ /* 0x000fc40008800000 */
[----:B------:R-:W-:Y:S02]  /*17b0*/  USHF.R.S32.HI UR63, URZ, 0x7, UR4 ;  /* 0x00000007ff3f7899 */ /* 0x000fe40008011404 */
[----:B------:R-:W-:Y:S02]  /*17c0*/  UIADD3 UR4, UPT, UPT, UR6, -0x1, URZ ;  /* 0xffffffff06047890 */ /* 0x000fe4000fffe0ff */
[----:B------:R-:W-:Y:S02]  /*17d0*/  UISETP.LT.U32.AND UP0, UPT, UR63, 0x2, UPT ;  /* 0x000000023f00788c */ /* 0x000fe4000bf01070 */
[----:B------:R-:W-:Y:S02]  /*17e0*/  UISETP.GE.U32.AND UP2, UPT, UR4, -0xff, UPT ;  /* 0xffffff010400788c */ /* 0x000fe4000bf46070 */
[----:B------:R-:W-:Y:S01]  /*17f0*/  USEL UR62, UR63, 0x2, UP0 ;  /* 0x000000023f3e7887 */ /* 0x000fe20008000000 */
[----:B------:R-:W-:-:S03]  /*1800*/  UMOV UR23, URZ ;  /* 0x000000ff00177c82 */ /* 0x000fc60008000000 */
[----:B------:R-:W-:Y:S02]  /*1810*/  UIADD3 UR37, UPT, UPT, UR62, -0x1, URZ ;  /* 0xffffffff3e257890 */ /* 0x000fe4000fffe0ff */
[----:B------:R-:W-:-:S03]  /*1820*/  UIADD3 UR64, UPT, UPT, UR63, -UR62, URZ ;  /* 0x8000003e3f407290 */ /* 0x000fc6000fffe0ff */
[----:B------:R-:W-:-:S04]  /*1830*/  @UP2 UIADD3 UR37, UPT, UPT, UR62, URZ, URZ ;  /* 0x000000ff3e252290 */ /* 0x000fc8000fffe0ff */
[----:B-123--:R-:W-:-:S12]  /*1840*/  UIADD3 UR37, UPT, UPT, UR37, 0x1, URZ ;  /* 0x0000000125257890 */ /* 0x00efd8000fffe0ff */
.L_x_46:
[----:B------:R-:W-:Y:S01]  /*1850*/  UISETP.NE.AND UP0, UPT, UR54, URZ, UPT ;  /* 0x000000ff3600728c */ /* 0x000fe2000bf05270 */
[----:B-1----:R-:W1:Y:S08]  /*1860*/  S2UR UR54, SR_CgaCtaId ;  /* 0x00000000003679c3 */ /* 0x002e700000008800 */
[----:B---3--:R-:W-:Y:S05]  /*1870*/  BRA.U UP0, `(.L_x_23) ;  /* 0x0000000100347547 */ /* 0x008fea000b800000 */
[----:B------:R-:W2:Y:S01]  /*1880*/  S2R R0, SR_CgaCtaId ;  /* 0x0000000000007919 */ /* 0x000ea20000008800 */
[----:B------:R-:W-:Y:S02]  /*1890*/  MOV R3, 0x400 ;  /* 0x0000040000037802 */ /* 0x000fe40000000f00 */
[----:B------:R-:W-:Y:S02]  /*18a0*/  SHF.L.U32 R2, R8, 0x1f, RZ ;  /* 0x0000001f08027819 */ /* 0x000fe400000006ff */
[----:B--2---:R-:W-:-:S05]  /*18b0*/  LEA R0, R0, R3, 0x18 ;  /* 0x0000000300007211 */ /* 0x004fca00078ec0ff */
[----:B------:R-:W-:-:S04]  /*18c0*/  IMAD R3, R9, 0x8, R0 ;  /* 0x0000000809037824 */ /* 0x000fc800078e0200 */
[----:B------:R-:W2:Y:S02]  /*18d0*/  SYNCS.PHASECHK.TRANS64.TRYWAIT P0, [R3+URZ+0xe0], R2 ;  /* 0x0000e002030075a7 */ /* 0x000ea400080011ff */
[----:B--2---:R-:W-:Y:S05]  /*18e0*/  @!P0 BRA `(.L_x_24) ;  /* 0x0000007400ec8947 */ /* 0x004fea0003800000 */
.L_x_140:
[----:B------:R-:W-:Y:S01]  /*18f0*/  VIADD R9, R9, 0x1 ;  /* 0x0000000109097836 */ /* 0x000fe20000000000 */
[----:B------:R2:W-:Y:S04]  /*1900*/  SYNCS.ARRIVE.TRANS64.A1T0 RZ, [R3+URZ+0xd0], RZ ;  /* 0x0000d0ff03ff79a7 */ /* 0x0005e800081000ff */
[----:B------:R-:W-:-:S04]  /*1910*/  ISETP.NE.AND P0, PT, R9, 0x2, PT ;  /* 0x000000020900780c */ /* 0x000fc80003f05270 */
[----:B------:R-:W-:Y:S02]  /*1920*/  SEL R9, R9, RZ, P0 ;  /* 0x000000ff09097207 */ /* 0x000fe40000000000 */
[----:B--2---:R-:W-:-:S04]  /*1930*/  SEL R3, RZ, 0x1, P0 ;  /* 0x00000001ff037807 */ /* 0x004fc80000000000 */
[----:B------:R-:W-:Y:S02]  /*1940*/  LOP3.LUT R8, R8, R3, RZ, 0x3c, !PT ;  /* 0x0000000308087212 */ /* 0x000fe400078e3cff */
.L_x_23:
[----:B------:R-:W-:Y:S01]  /*1950*/  UMOV UR21, 0x400 ;  /* 0x0000040000157882 */ /* 0x000fe20000000000 */
[----:B------:R-:W-:Y:S01]  /*1960*/  SHF.L.U32 R0, R12, 0x1f, RZ ;  /* 0x0000001f0c007819 */ /* 0x000fe200000006ff */
[----:B-1----:R-:W-:Y:S02]  /*1970*/  ULEA UR21, UR54, UR21, 0x18 ;  /* 0x0000001536157291 */ /* 0x002fe4000f8ec0ff */
[----:B------:R-:W-:Y:S02]  /*1980*/  UISETP.GE.U32.AND UP0, UPT, UR66, 0xff, UPT ;  /* 0x000000ff4200788c */ /* 0x000fe4000bf06070 */
[----:B------:R-:W-:Y:S02]  /*1990*/  ULEA UR4, UR23, UR21, 0x3 ;  /* 0x0000001517047291 */ /* 0x000fe4000f8e18ff */
[----:B------:R-:W-:Y:S02]  /*19a0*/  USHF.L.U32 UR27, UR20, 0x6, URZ ;  /* 0x00000006141b7899 */ /* 0x000fe400080006ff */
[----:B------:R-:W-:Y:S01]  /*19b0*/  ULEA UR59, UR16, UR65, 0x7 ;  /* 0x00000041103b7291 */ /* 0x000fe2000f8e38ff */
[----:B------:R-:W-:-:S04]  /*19c0*/  UMOV UR13, URZ ;  /* 0x000000ff000d7c82 */ /* 0x000fc80008000000 */
[----:B------:R1:W2:Y:S01]  /*19d0*/  SYNCS.PHASECHK.TRANS64.TRYWAIT P1, [UR4+0x10], R0 ;  /* 0x00001000ff0075a7 */ /* 0x0002a20008021104 */
[----:B------:R-:W-:Y:S06]  /*19e0*/  BRA.U !UP0, `(.L_x_25) ;  /* 0x0000000508587547 */ /* 0x000fec000b800000 */
[----:B------:R-:W-:Y:S01]  /*19f0*/  UMOV UR22, URZ ;  /* 0x000000ff00167c82 */ /* 0x000fe20008000000 */
[----:B------:R-:W-:-:S05]  /*1a00*/  UMOV UR6, UR23 ;  /* 0x0000001700067c82 */ /* 0x000fca0008000000 */
.L_x_33:
[----:B------:R-:W-:Y:S01]  /*1a10*/  ULEA UR57, UR6, UR21, 0x3 ;  /* 0x0000001506397291 */ /* 0x000fe2000f8e18ff */
[----:B--2---:R-:W-:Y:S01]  /*1a20*/  @!P4 MOV R2, 0x18000 ;  /* 0x000180000002c802 */ /* 0x004fe20000000f00 */
[----:B--23--:R-:W-:Y:S10]  /*1a30*/  @P1 BRA `(.L_x_26) ;  /* 0x00000000000c1947 */ /* 0x00cff40003800000 */
[----:B------:R-:W-:-:S04]  /*1a40*/  SHF.L.U32 R3, R12, 0x1f, RZ ;  /* 0x0000001f0c037819 */ /* 0x000fc800000006ff */
[----:B------:R-:W2:Y:S02]  /*1a50*/  SYNCS.PHASECHK.TRANS64.TRYWAIT P0, [UR57+0x10], R3 ;  /* 0x00001003ff0075a7 */ /* 0x000ea40008001139 */
[----:B--2---:R-:W-:Y:S05]  /*1a60*/  @!P0 BRA `(.L_x_27) ;  /* 0x0000007400a08947 */ /* 0x004fea0003800000 */
.L_x_26:
[----:B------:R2:W-:Y:S01]  /*1a70*/  @!P4 SYNCS.ARRIVE.TRANS64 RZ, [UR57], R2 ;  /* 0x00000002ffffc9a7 */ /* 0x0005e20008000039 */
[----:B------:R-:W-:-:S04]  /*1a80*/  ULOP3.LUT UR4, UR38, 0x2, URZ, 0xfc, !UPT ;  /* 0x0000000226047892 */ /* 0x000fc8000f8efcff */
[----:B------:R-:W-:-:S09]  /*1a90*/  UISETP.NE.AND UP0, UPT, UR4, 0x2, UPT ;  /* 0x000000020400788c */ /* 0x000fd2000bf05270 */
[----:B------:R-:W-:Y:S05]  /*1aa0*/  BRA.U UP0, `(.L_x_28) ;  /* 0x0000000100047547 */ /* 0x000fea000b800000 */
[----:B------:R-:W-:Y:S05]  /*1ab0*/  BPT.TRAP 0x1 ;  /* 0x000000040000795c */ /* 0x000fea0000300000 */
.L_x_28:
[----:B------:R-:W-:Y:S04]  /*1ac0*/  BSSY.RECONVERGENT B0, `(.L_x_29) ;  /* 0x0000003000007945 */ /* 0x000fe80003800200 */
[----:B------:R-:W-:Y:S05]  /*1ad0*/  @P3 BRA `(.L_x_30) ;  /* 0x0000000000043947 */ /* 0x000fea0003800000 */
[----:B------:R-:W-:Y:S05]  /*1ae0*/  BPT.TRAP 0x1 ;  /* 0x000000040000795c */ /* 0x000fea0000300000 */
.L_x_30:
[----:B------:R-:W-:Y:S05]  /*1af0*/  BSYNC.RECONVERGENT B0 ;  /* 0x0000000000007941 */ /* 0x000fea0003800200 */
.L_x_29:
[----:B------:R-:W-:Y:S01]  /*1b00*/  UIADD3 UR4, UPT, UPT, UR6, 0x1, URZ ;  /* 0x0000000106047890 */ /* 0x000fe2000fffe0ff */
[----:B------:R-:W-:Y:S01]  /*1b10*/  BSSY.RECONVERGENT B0, `(.L_x_31) ;  /* 0x000003e000007945 */ /* 0x000fe20003800200 */
[----:B------:R-:W-:Y:S02]  /*1b20*/  ELECT P0, URZ, PT ;  /* 0x0000000000ff782f */ /* 0x000fe40003800000 */
[----:B------:R-:W-:-:S04]  /*1b30*/  UISETP.NE.AND UP0, UPT, UR4, 0x2, UPT ;  /* 0x000000020400788c */ /* 0x000fc8000bf05270 */
[----:B------:R-:W-:Y:S02]  /*1b40*/  USEL UR5, URZ, 0x1, UP0 ;  /* 0x00000001ff057887 */ /* 0x000fe40008000000 */
[----:B------:R-:W-:-:S04]  /*1b50*/  USEL UR23, UR4, URZ, UP0 ;  /* 0x000000ff04177287 */ /* 0x000fc80008000000 */
[----:B------:R-:W-:Y:S01]  /*1b60*/  ULEA UR4, UR23, UR21, 0x3 ;  /* 0x0000001517047291 */ /* 0x000fe2000f8e18ff */
[----:B------:R-:W-:-:S04]  /*1b70*/  LOP3.LUT R12, R12, UR5, RZ, 0x3c, !PT ;  /* 0x000000050c0c7c12 */ /* 0x000fc8000f8e3cff */
[----:B-1----:R-:W-:-:S04]  /*1b80*/  SHF.L.U32 R0, R12, 0x1f, RZ ;  /* 0x0000001f0c007819 */ /* 0x002fc800000006ff */
[----:B------:R1:W3:Y:S01]  /*1b90*/  SYNCS.PHASECHK.TRANS64.TRYWAIT P1, [UR4+0x10], R0 ;  /* 0x00001000ff0075a7 */ /* 0x0002e20008021104 */
[----:B------:R-:W-:Y:S05]  /*1ba0*/  @!P0 BRA `(.L_x_32) ;  /* 0x0000000000d08947 */ /* 0x000fea0003800000 */
[----:B------:R-:W-:Y:S02]  /*1bb0*/  ULEA UR32, UR6, UR29, 0xe ;  /* 0x0000001d06207291 */ /* 0x000fe4000f8e70ff */
[----:B------:R-:W-:Y:S02]  /*1bc0*/  UIADD3 UR4, UP1, UPT, UR46, 0x80, URZ ;  /* 0x000000802e047890 */ /* 0x000fe4000ff3e0ff */
[----:B------:R-:W-:Y:S02]  /*1bd0*/  ULEA UR32, UR32, UR21, 0x2 ;  /* 0x0000001520207291 */ /* 0x000fe4000f8e10ff */
[----:B------:R-:W-:Y:S02]  /*1be0*/  USHF.L.U32 UR58, UR22, 0x7, URZ ;  /* 0x00000007163a7899 */ /* 0x000fe400080006ff */
[----:B------:R-:W-:Y:S02]  /*1bf0*/  ULEA UR7, UR6, UR21, 0xf ;  /* 0x0000001506077291 */ /* 0x000fe4000f8e78ff */
[----:B------:R-:W-:-:S02]  /*1c00*/  UIADD3 UR14, UP0, UPT, UR46, 0x180, URZ ;  /* 0x000001802e0e7890 */ /* 0x000fc4000ff1e0ff */
[----:B------:R-:W-:Y:S02]  /*1c10*/  UIADD3.X UR5, UPT, UPT, URZ, UR47, URZ, UP1, !UPT ;  /* 0x0000002fff057290 */ /* 0x000fe40008ffe4ff */
[----:B------:R-:W-:Y:S02]  /*1c20*/  UIADD3 UR56, UPT, UPT, UR32, 0x8400, URZ ;  /* 0x0000840020387890 */ /* 0x000fe4000fffe0ff */
[----:B------:R-:W-:Y:S02]  /*1c30*/  UIADD3 UR50, UPT, UPT, UR58, 0x20, URZ ;  /* 0x000000203a327890 */ /* 0x000fe4000fffe0ff */
[----:B------:R-:W-:Y:S02]  /*1c40*/  UIADD3 UR48, UPT, UPT, UR32, 0xc400, URZ ;  /* 0x0000c40020307890 */ /* 0x000fe4000fffe0ff */
[----:B------:R-:W-:Y:S02]  /*1c50*/  UIADD3 UR42, UPT, UPT, UR58, 0x40, URZ ;  /* 0x000000403a2a7890 */ /* 0x000fe4000fffe0ff */
[----:B------:R-:W-:-:S02]  /*1c60*/  UIADD3 UR40, UPT, UPT, UR32, 0x10400, URZ ;  /* 0x0001040020287890 */ /* 0x000fc4000fffe0ff */
[----:B------:R-:W-:Y:S02]  /*1c70*/  UIADD3 UR34, UPT, UPT, UR58, 0x60, URZ ;  /* 0x000000603a227890 */ /* 0x000fe4000fffe0ff */
[----:B------:R-:W-:Y:S02]  /*1c80*/  UIADD3 UR32, UPT, UPT, UR32, 0x14400, URZ ;  /* 0x0001440020207890 */ /* 0x000fe4000fffe0ff */
[----:B------:R-:W-:Y:S02]  /*1c90*/  UIADD3.X UR15, UPT, UPT, URZ, UR47, URZ, UP0, !UPT ;  /* 0x0000002fff0f7290 */ /* 0x000fe400087fe4ff */
[----:B------:R-:W-:Y:S02]  /*1ca0*/  UIADD3 UR24, UPT, UPT, UR7, 0x28400, URZ ;  /* 0x0002840007187890 */ /* 0x000fe4000fffe0ff */
[----:B------:R-:W-:Y:S01]  /*1cb0*/  UIADD3 UR8, UPT, UPT, UR7, 0x2a400, URZ ;  /* 0x0002a40007087890 */ /* 0x000fe2000fffe0ff */
[----:B------:R-:W-:Y:S01]  /*1cc0*/  UMOV UR13, 0xf0000 ;  /* 0x000f0000000d7882 */ /* 0x000fe20000000000 */
[----:B------:R-:W-:Y:S01]  /*1cd0*/  UMOV UR30, 0x0 ;  /* 0x00000000001e7882 */ /* 0x000fe20000000000 */
[----:B------:R-:W-:Y:S01]  /*1ce0*/  UMOV UR31, 0x10000000 ;  /* 0x10000000001f7882 */ /* 0x000fe20000000000 */
[----:B------:R-:W-:Y:S01]  /*1cf0*/  UMOV UR49, UR57 ;  /* 0x0000003900317c82 */ /* 0x000fe20008000000 */
[----:B------:R-:W-:Y:S01]  /*1d00*/  UMOV UR51, UR59 ;  /* 0x0000003b00337c82 */ /* 0x000fe20008000000 */
[----:B------:R-:W-:Y:S01]  /*1d10*/  UMOV UR52, UR60 ;  /* 0x0000003c00347c82 */ /* 0x000fe20008000000 */
[----:B------:R-:W-:Y:S01]  /*1d20*/  UMOV UR41, UR57 ;  /* 0x0000003900297c82 */ /* 0x000fe20008000000 */
[----:B------:R-:W-:Y:S01]  /*1d30*/  UMOV UR43, UR59 ;  /* 0x0000003b002b7c82 */ /* 0x000fe20008000000 */
[----:B------:R-:W-:Y:S01]  /*1d40*/  UMOV UR44, UR60 ;  /* 0x0000003c002c7c82 */ /* 0x000fe20008000000 */
[----:B------:R-:W-:Y:S01]  /*1d50*/  UTMALDG.3D.MULTICAST [UR56], [UR4], UR13, desc[UR30] ;  /* 0x00001e38040073b4 */ /* 0x000fe2000801180d */
[----:B------:R-:W-:Y:S01]  /*1d60*/  UMOV UR33, UR57 ;  /* 0x0000003900217c82 */ /* 0x000fe20008000000 */
        /* <DEDUP_REMOVED lines=10> */
[----:B------:R-:W-:Y:S01]  /*1e10*/  UIADD3 UR16, UPT, UPT, UR7, 0x2c400, URZ ;  /* 0x0002c40007107890 */ /* 0x000fe2000fffe0ff */
[----:B------:R-:W-:Y:S01]  /*1e20*/  UMOV UR17, UR57 ;  /* 0x0000003900117c82 */ /* 0x000fe20008000000 */
[----:B------:R-:W-:Y:S01]  /*1e30*/  UMOV UR19, UR27 ;  /* 0x0000001b00137c82 */ /* 0x000fe20008000000 */
[----:B------:R-:W-:Y:S01]  /*1e40*/  UTMALDG.3D.MULTICAST [UR40], [UR4], UR13, desc[UR30] ;  /* 0x00001e28040073b4 */ /* 0x000fe2000801180d */
[----:B------:R-:W-:Y:S01]  /*1e50*/  UMOV UR20, UR60 ;  /* 0x0000003c00147c82 */ /* 0x000fe20008000000 */
[----:B------:R-:W-:Y:S01]  /*1e60*/  UMOV UR18, UR42 ;  /* 0x0000002a00127c82 */ /* 0x000fe20008000000 */
[----:B------:R-:W-:Y:S01]  /*1e70*/  UTMALDG.3D.MULTICAST [UR32], [UR4], UR13, desc[UR30] ;  /* 0x00001e20040073b4 */ /* 0x000fe2000801180d */
[----:B------:R-:W-:Y:S01]  /*1e80*/  UTMALDG.3D [UR24], [UR14], desc[UR30] ;  /* 0x00001e180e0075b4 */ /* 0x000fe20008011000 */
[----:B------:R4:W-:Y:S01]  /*1e90*/  UTMALDG.3D [UR8], [UR14], desc[UR30] ;  /* 0x00001e080e0075b4 */ /* 0x0009e20008011000 */
[----:B------:R1:W-:Y:S01]  /*1ea0*/  UTMALDG.3D [UR16], [UR14], desc[UR30] ;  /* 0x00001e100e0075b4 */ /* 0x0003e20008011000 */
[----:B----4-:R-:W-:Y:S01]  /*1eb0*/  UIADD3 UR8, UPT, UPT, UR7, 0x2e400, URZ ;  /* 0x0002e40007087890 */ /* 0x010fe2000fffe0ff */
[----:B------:R-:W-:-:S08]  /*1ec0*/  UMOV UR10, UR34 ;  /* 0x00000022000a7c82 */ /* 0x000fd00008000000 */
[----:B------:R1:W-:Y:S02]  /*1ed0*/  UTMALDG.3D [UR8], [UR14], desc[UR30] ;  /* 0x00001e080e0075b4 */ /* 0x0003e40008011000 */
[----:B-1----:R-:W-:Y:S01]  /*1ee0*/  NOP ;  /* 0x0000000000007918 */ /* 0x002fe20000000000 */
.L_x_32:
[----:B------:R-:W-:Y:S05]  /*1ef0*/  BSYNC.RECONVERGENT B0 ;  /* 0x0000000000007941 */ /* 0x000fea0003800200 */
.L_x_31:
[----:B------:R-:W-:Y:S01]  /*1f00*/  UIADD3 UR22, UPT, UPT, UR22, 0x1, URZ ;  /* 0x0000000116167890 */ /* 0x000fe2000fffe0ff */
[----:B------:R-:W-:Y:S01]  /*1f10*/  UMOV UR6, UR23 ;  /* 0x0000001700067c82 */ /* 0x000fe20008000000 */
[----:B------:R-:W-:Y:S02]  /*1f20*/  UMOV UR13, UR37 ;  /* 0x00000025000d7c82 */ /* 0x000fe40008000000 */
[----:B------:R-:W-:-:S09]  /*1f30*/  UISETP.NE.AND UP0, UPT, UR22, UR37, UPT ;  /* 0x000000251600728c */ /* 0x000fd2000bf05270 */
[----:B------:R-:W-:Y:S05]  /*1f40*/  BRA.U UP0, `(.L_x_33) ;  /* 0xfffffff900b07547 */ /* 0x000fea000b83ffff */
.L_x_25:
[----:B------:R-:W-:Y:S01]  /*1f50*/  ULEA UR4, UR23, UR21, 0x3 ;  /* 0x0000001517047291 */ /* 0x000fe2000f8e18ff */
[----:B-1----:R-:W-:Y:S01]  /*1f60*/  SHF.L.U32 R0, R12, 0x1f, RZ ;  /* 0x0000001f0c007819 */ /* 0x002fe200000006ff */
[----:B------:R-:W-:Y:S01]  /*1f70*/  @!P2 SYNCS.ARRIVE.TRANS64.A1T0 RZ, [UR21+0x68], RZ ;  /* 0x000068ffffffa9a7 */ /* 0x000fe20008100015 */
[----:B------:R-:W-:-:S06]  /*1f80*/  UISETP.GT.AND UP0, UPT, UR63, UR62, UPT ;  /* 0x0000003e3f00728c */ /* 0x000fcc000bf04270 */
[----:B--23--:R1:W2:Y:S03]  /*1f90*/  SYNCS.PHASECHK.TRANS64.TRYWAIT P1, [UR4+0x10], R0 ;  /* 0x00001000ff0075a7 */ /* 0x00c2a60008021104 */
[----:B------:R-:W-:Y:S05]  /*1fa0*/  BRA.U !UP0, `(.L_x_34) ;  /* 0x0000000508547547 */ /* 0x000fea000b800000 */
[----:B------:R-:W-:Y:S01]  /*1fb0*/  UIADD3 UR22, UPT, UPT, UR64, UR13, URZ ;  /* 0x0000000d40167290 */ /* 0x000fe2000fffe0ff */
[----:B------:R-:W-:-:S11]  /*1fc0*/  UMOV UR6, UR23 ;  /* 0x0000001700067c82 */ /* 0x000fd60008000000 */
.L_x_42:
[----:B------:R-:W-:Y:S01]  /*1fd0*/  ULEA UR57, UR6, UR21, 0x3 ;  /* 0x0000001506397291 */ /* 0x000fe2000f8e18ff */
[----:B--2---:R-:W-:Y:S01]  /*1fe0*/  @!P4 MOV R2, 0x18000 ;  /* 0x000180000002c802 */ /* 0x004fe20000000f00 */
[----:B--23--:R-:W-:Y:S10]  /*1ff0*/  @P1 BRA `(.L_x_35) ;  /* 0x00000000000c1947 */ /* 0x00cff40003800000 */
[----:B------:R-:W-:-:S04]  /*2000*/  SHF.L.U32 R3, R12, 0x1f, RZ ;  /* 0x0000001f0c037819 */ /* 0x000fc800000006ff */
[----:B------:R-:W2:Y:S02]  /*2010*/  SYNCS.PHASECHK.TRANS64.TRYWAIT P0, [UR57+0x10], R3 ;  /* 0x00001003ff0075a7 */ /* 0x000ea40008001139 */
[----:B--2---:R-:W-:Y:S05]  /*2020*/  @!P0 BRA `(.L_x_36) ;  /* 0x0000007000488947 */ /* 0x004fea0003800000 */
.L_x_35:
[----:B------:R2:W-:Y:S01]  /*2030*/  @!P4 SYNCS.ARRIVE.TRANS64 RZ, [UR57], R2 ;  /* 0x00000002ffffc9a7 */ /* 0x0005e20008000039 */
[----:B------:R-:W-:-:S04]  /*2040*/  ULOP3.LUT UR4, UR38, 0x2, URZ, 0xfc, !UPT ;  /* 0x0000000226047892 */ /* 0x000fc8000f8efcff */
[----:B------:R-:W-:-:S09]  /*2050*/  UISETP.NE.AND UP0, UPT, UR4, 0x2, UPT ;  /* 0x000000020400788c */ /* 0x000fd2000bf05270 */
[----:B------:R-:W-:Y:S05]  /*2060*/  BRA.U UP0, `(.L_x_37) ;  /* 0x0000000100047547 */ /* 0x000fea000b800000 */
[----:B------:R-:W-:Y:S05]  /*2070*/  BPT.TRAP 0x1 ;  /* 0x000000040000795c */ /* 0x000fea0000300000 */
.L_x_37:
[----:B------:R-:W-:Y:S04]  /*2080*/  BSSY.RECONVERGENT B0, `(.L_x_38) ;  /* 0x0000003000007945 */ /* 0x000fe80003800200 */
[----:B------:R-:W-:Y:S05]  /*2090*/  @P3 BRA `(.L_x_39) ;  /* 0x0000000000043947 */ /* 0x000fea0003800000 */
[----:B------:R-:W-:Y:S05]  /*20a0*/  BPT.TRAP 0x1 ;  /* 0x000000040000795c */ /* 0x000fea0000300000 */
.L_x_39:
[----:B------:R-:W-:Y:S05]  /*20b0*/  BSYNC.RECONVERGENT B0 ;  /* 0x0000000000007941 */ /* 0x000fea0003800200 */
.L_x_38:
        /* <DEDUP_REMOVED lines=54> */
[----:B------:R4:W-:Y:S01]  /*2420*/  UTMALDG.3D.MULTICAST [UR32], [UR4], UR16, desc[UR30] ;  /* 0x00001e20040073b4 */ /* 0x0009e20008011810 */
[----:B------:R-:W-:Y:S01]  /*2430*/  UTMALDG.3D [UR24], [UR14], desc[UR30] ;  /* 0x00001e180e0075b4 */ /* 0x000fe20008011000 */
[----:B------:R2:W-:Y:S01]  /*2440*/  UTMALDG.3D [UR8], [UR14], desc[UR30] ;  /* 0x00001e080e0075b4 */ /* 0x0005e20008011000 */
[----:B----4-:R-:W-:-:S09]  /*2450*/  UIADD3 UR16, UPT, UPT, UR7, 0x2c400, URZ ;  /* 0x0002c40007107890 */ /* 0x010fd2000fffe0ff */
[----:B------:R4:W-:Y:S01]  /*2460*/  UTMALDG.3D [UR16], [UR14], desc[UR30] ;  /* 0x00001e100e0075b4 */ /* 0x0009e20008011000 */
[----:B--2---:R-:W-:Y:S01]  /*2470*/  UIADD3 UR8, UPT, UPT, UR7, 0x2e400, URZ ;  /* 0x0002e40007087890 */ /* 0x004fe2000fffe0ff */
[----:B------:R-:W-:-:S08]  /*2480*/  UMOV UR10, UR34 ;  /* 0x00000022000a7c82 */ /* 0x000fd00008000000 */
[----:B------:R4:W-:Y:S02]  /*2490*/  UTMALDG.3D [UR8], [UR14], desc[UR30] ;  /* 0x00001e080e0075b4 */ /* 0x0009e40008011000 */
[----:B----4-:R-:W-:Y:S01]  /*24a0*/  NOP ;  /* 0x0000000000007918 */ /* 0x010fe20000000000 */
.L_x_41:
[----:B------:R-:W-:Y:S05]  /*24b0*/  BSYNC.RECONVERGENT B0 ;  /* 0x0000000000007941 */ /* 0x000fea0003800200 */
.L_x_40:
[----:B------:R-:W-:Y:S01]  /*24c0*/  UIADD3 UR13, UPT, UPT, UR13, 0x1, URZ ;  /* 0x000000010d0d7890 */ /* 0x000fe2000fffe0ff */
[----:B------:R-:W-:-:S03]  /*24d0*/  UMOV UR6, UR23 ;  /* 0x0000001700067c82 */ /* 0x000fc60008000000 */
[----:B------:R-:W-:-:S09]  /*24e0*/  UISETP.NE.AND UP0, UPT, UR13, UR22, UPT ;  /* 0x000000160d00728c */ /* 0x000fd2000bf05270 */
[----:B------:R-:W-:Y:S05]  /*24f0*/  BRA.U UP0, `(.L_x_42) ;  /* 0xfffffff900b47547 */ /* 0x000fea000b83ffff */
.L_x_34:
[C---:B------:R-:W-:Y:S01]  /*2500*/  LEA R3, R11.reuse, UR21, 0x3 ;  /* 0x000000150b037c11 */ /* 0x040fe2000f8e18ff */
[----:B------:R-:W-:Y:S01]  /*2510*/  NOP ;  /* 0x0000000000007918 */ /* 0x000fe20000000000 */
[----:B-1----:R-:W-:Y:S02]  /*2520*/  SHF.L.U32 R0, R10, 0x1f, RZ ;  /* 0x0000001f0a007819 */ /* 0x002fe400000006ff */
[----:B------:R-:W-:Y:S02]  /*2530*/  LEA R5, R11, UR21, 0x4 ;  /* 0x000000150b057c11 */ /* 0x000fe4000f8e20ff */
[----:B------:R-:W1:Y:S02]  /*2540*/  SYNCS.PHASECHK.TRANS64.TRYWAIT P0, [R3+URZ+0x70], R0 ;  /* 0x00007000030075a7 */ /* 0x000e6400080011ff */
[----:B-1----:R-:W-:Y:S05]  /*2550*/  @!P0 BRA `(.L_x_43) ;  /* 0x0000006c00148947 */ /* 0x002fea0003800000 */
.L_x_143:
[----:B------:R-:W4:Y:S01]  /*2560*/  LDS.128 R4, [R5+0x100] ;  /* 0x0001000005047984 */ /* 0x000f220000000c00 */
[----:B------:R-:W-:Y:S01]  /*2570*/  UISETP.GE.AND UP0, UPT, UR39, 0x1, UPT ;  /* 0x000000012700788c */ /* 0x000fe2000bf06270 */
[----:B------:R-:W-:Y:S01]  /*2580*/  @!PT LDS RZ, [RZ] ;  /* 0x00000000fffff984 */ /* 0x000fe20000000800 */
[----:B------:R-:W-:Y:S01]  /*2590*/  @!PT LDS RZ, [RZ] ;  /* 0x00000000fffff984 */ /* 0x000fe20000000800 */
[----:B------:R-:W-:Y:S01]  /*25a0*/  @!PT LDS RZ, [RZ] ;  /* 0x00000000fffff984 */ /* 0x000fe20000000800 */
[----:B------:R-:W-:Y:S01]  /*25b0*/  @!PT LDS RZ, [RZ] ;  /* 0x00000000fffff984 */ /* 0x000fe20000000800 */
[----:B------:R1:W-:Y:S06]  /*25c0*/  MEMBAR.ALL.CTA ;  /* 0x0000000000007992 */ /* 0x0003ec0000008000 */
[----:B-1----:R-:W1:Y:S01]  /*25d0*/  FENCE.VIEW.ASYNC.S ;  /* 0x00000000000073c6 */ /* 0x002e620000000000 */
[----:B----4-:R-:W-:-:S13]  /*25e0*/  LOP3.LUT P0, RZ, R6, 0x1, RZ, 0xc0, !PT ;  /* 0x0000000106ff7812 */ /* 0x010fda000780c0ff */
[----:B-1----:R-:W-:Y:S01]  /*25f0*/  VOTEU.ANY UP1, P0 ;  /* 0x0000000000ff7886 */ /* 0x002fe20000020100 */
[----:B------:R-:W-:-:S13]  /*2600*/  PLOP3.LUT P0, PT, PT, PT, UP1, 0x80, 0x8 ;  /* 0x000000000008781c */ /* 0x000fda0003f0f018 */
[----:B------:R-:W-:Y:S02]  /*2610*/  @P0 LOP3.LUT R0, R5, 0xffff, RZ, 0xc0, !PT ;  /* 0x0000ffff05000812 */ /* 0x000fe400078ec0ff */
[----:B--2---:R-:W-:Y:S02]  /*2620*/  @P0 MOV R2, R4 ;  /* 0x0000000400020202 */ /* 0x004fe40000000f00 */
[----:B------:R-:W-:Y:S01]  /*2630*/  @P0 R2UR UR5, R0 ;  /* 0x00000000000502ca */ /* 0x000fe200000e0000 */
[----:B------:R-:W-:Y:S01]  /*2640*/  VIADD R0, R3, 0x80 ;  /* 0x0000008003007836 */ /* 0x000fe20000000000 */
[----:B------:R-:W-:Y:S02]  /*2650*/  @P0 SHF.R.U32.HI R4, RZ, 0x10, R5 ;  /* 0x00000010ff040819 */ /* 0x000fe40000011605 */
[----:B------:R-:W-:Y:S02]  /*2660*/  @P0 R2UR UR6, R2 ;  /* 0x00000000020602ca */ /* 0x000fe400000e0000 */
[----:B------:R-:W-:-:S02]  /*2670*/  PRMT R0, RZ, 0x654, R0 ;  /* 0x00000654ff007816 */ /* 0x000fc40000000000 */
[----:B------:R-:W-:Y:S02]  /*2680*/  @P0 R2UR UR4, R4 ;  /* 0x00000000040402ca */ /* 0x000fe400000e0000 */
[----:B------:R1:W-:Y:S03]  /*2690*/  SYNCS.ARRIVE.TRANS64.RED.A1T0 RZ, [R0+URZ], RZ ;  /* 0x000000ff00ff79a7 */ /* 0x0003e600081004ff */
[----:B------:R-:W-:-:S04]  /*26a0*/  @UP1 UMOV UR45, UR5 ;  /* 0x00000005002d1c82 */ /* 0x000fc80008000000 */
[----:B------:R-:W-:-:S04]  /*26b0*/  @UP1 UMOV UR53, UR6 ;  /* 0x0000000600351c82 */ /* 0x000fc80008000000 */
[----:B------:R-:W-:Y:S01]  /*26c0*/  @UP1 UMOV UR60, UR4 ;  /* 0x00000004003c1c82 */ /* 0x000fe20008000000 */
[----:B------:R-:W-:Y:S05]  /*26d0*/  BRA.U !UP0, `(.L_x_44) ;  /* 0x0000000108d47547 */ /* 0x000fea000b800000 */
[----:B------:R-:W2:Y:S01]  /*26e0*/  LDCU.128 UR12, c[0x0][0xb10] ;  /* 0x00016200ff0c77ac */ /* 0x000ea20008000c00 */
[----:B------:R-:W4:Y:S01]  /*26f0*/  LDCU UR22, c[0x0][0xb20] ;  /* 0x00016400ff1677ac */ /* 0x000f220008000800 */
[----:B------:R-:W3:Y:S01]  /*2700*/  LDCU UR20, c[0x0][0xb0c] ;  /* 0x00016180ff1477ac */ /* 0x000ee20008000800 */
[----:B------:R-:W1:Y:S01]  /*2710*/  LDCU.64 UR8, c[0x0][0xb28] ;  /* 0x00016500ff0877ac */ /* 0x000e620008000a00 */
[----:B------:R-:W-:Y:S02]  /*2720*/  UISETP.NE.AND UP3, UPT, UR39, 0x1, UPT ;  /* 0x000000012700788c */ /* 0x000fe4000bf65270 */
[----:B--2---:R-:W-:Y:S02]  /*2730*/  UIMAD.WIDE.U32 UR6, UR55, UR15, URZ ;  /* 0x0000000f370672a5 */ /* 0x004fe4000f8e00ff */
[----:B------:R-:W-:Y:S02]  /*2740*/  UIMAD.WIDE.U32 UR4, UR61, UR12, URZ ;  /* 0x0000000c3d0472a5 */ /* 0x000fe4000f8e00ff */
[----:B------:R-:W-:-:S02]  /*2750*/  UISETP.NE.AND UP0, UPT, UR14, 0x1, UPT ;  /* 0x000000010e00788c */ /* 0x000fc4000bf05270 */
[----:B------:R-:W-:Y:S01]  /*2760*/  UIMAD.WIDE.U32 UR18, UR45, UR15, URZ ;  /* 0x0000000f2d1272a5 */ /* 0x000fe2000f8e00ff */
[----:B------:R-:W-:Y:S02]  /*2770*/  UMOV UR6, UR7 ;  /* 0x0000000700067c82 */ /* 0x000fe40008000000 */
[----:B------:R-:W-:Y:S01]  /*2780*/  UMOV UR4, UR5 ;  /* 0x0000000500047c82 */ /* 0x000fe20008000000 */
[----:B----4-:R-:W-:Y:S02]  /*2790*/  USHF.R.U32.HI UR6, URZ, UR22, UR6 ;  /* 0x00000016ff067299 */ /* 0x010fe40008011606 */
[----:B---3--:R-:W-:Y:S02]  /*27a0*/  UISETP.NE.AND UP2, UPT, UR20, 0x1, UPT ;  /* 0x000000011400788c */ /* 0x008fe4000bf45270 */
[----:B------:R-:W-:Y:S02]  /*27b0*/  USHF.R.U32.HI UR4, URZ, UR13, UR4 ;  /* 0x0000000dff047299 */ /* 0x000fe40008011604 */
[----:B------:R-:W-:-:S02]  /*27c0*/  USEL UR5, UR55, UR6, !UP0 ;  /* 0x0000000637057287 */ /* 0x000fc4000c000000 */
[----:B------:R-:W-:Y:S02]  /*27d0*/  USEL UR6, UR61, UR4, !UP2 ;  /* 0x000000043d067287 */ /* 0x000fe4000d000000 */
[----:B-1----:R-:W-:Y:S01]  /*27e0*/  UIMAD.WIDE.U32 UR10, UR5, UR8, URZ ;  /* 0x00000008050a72a5 */ /* 0x002fe2000f8e00ff */
[----:B------:R-:W-:Y:S01]  /*27f0*/  UMOV UR4, UR19 ;  /* 0x0000001300047c82 */ /* 0x000fe20008000000 */
[----:B------:R-:W-:Y:S02]  /*2800*/  UIMAD.WIDE.U32 UR16, UR53, UR12, URZ ;  /* 0x0000000c351072a5 */ /* 0x000fe4000f8e00ff */
[----:B------:R-:W-:-:S03]  /*2810*/  UIMAD.WIDE.U32 UR18, UR6, UR8, URZ ;  /* 0x00000008061272a5 */ /* 0x000fc6000f8e00ff */
[----:B------:R-:W-:Y:S01]  /*2820*/  UMOV UR10, UR11 ;  /* 0x0000000b000a7c82 */ /* 0x000fe20008000000 */
[----:B------:R-:W-:Y:S02]  /*2830*/  USHF.R.U32.HI UR4, URZ, UR22, UR4 ;  /* 0x00000016ff047299 */ /* 0x000fe40008011604 */
[----:B------:R-:W-:Y:S01]  /*2840*/  @UP3 USHF.R.U32.HI UR5, URZ, UR9, UR10 ;  /* 0x00000009ff053299 */ /* 0x000fe2000801160a */
[----:B------:R-:W-:Y:S01]  /*2850*/  UMOV UR16, UR17 ;  /* 0x0000001100107c82 */ /* 0x000fe20008000000 */
[----:B------:R-:W-:Y:S01]  /*2860*/  UMOV UR18, UR19 ;  /* 0x0000001300127c82 */ /* 0x000fe20008000000 */
[----:B------:R-:W-:Y:S02]  /*2870*/  USHF.R.U32.HI UR13, URZ, UR13, UR16 ;  /* 0x0000000dff0d7299 */ /* 0x000fe40008011610 */
[----:B------:R-:W-:Y:S02]  /*2880*/  USEL UR4, UR45, UR4, !UP0 ;  /* 0x000000042d047287 */ /* 0x000fe4000c000000 */
[----:B------:R-:W-:-:S02]  /*2890*/  @UP3 USHF.R.U32.HI UR6, URZ, UR9, UR18 ;  /* 0x00000009ff063299 */ /* 0x000fc40008011612 */
[----:B------:R-:W-:Y:S02]  /*28a0*/  UIMAD UR7, UR39, UR5, URZ ;  /* 0x00000005270772a4 */ /* 0x000fe4000f8e02ff */
[----:B------:R-:W-:Y:S02]  /*28b0*/  USEL UR5, UR53, UR13, !UP2 ;  /* 0x0000000d35057287 */ /* 0x000fe4000d000000 */
[----:B------:R-:W-:Y:S02]  /*28c0*/  UIMAD UR10, UR39, UR6, URZ ;  /* 0x00000006270a72a4 */ /* 0x000fe4000f8e02ff */
[----:B------:R-:W-:Y:S02]  /*28d0*/  UISETP.GE.AND UP0, UPT, UR4, UR7, UPT ;  /* 0x000000070400728c */ /* 0x000fe4000bf06270 */
[----:B------:R-:W-:Y:S02]  /*28e0*/  UIMAD.WIDE.U32 UR12, UR4, UR8, URZ ;  /* 0x00000008040c72a5 */ /* 0x000fe4000f8e00ff */
[----:B------:R-:W-:-:S02]  /*28f0*/  UISETP.GE.OR UP0, UPT, UR5, UR10, UP0 ;  /* 0x0000000a0500728c */ /* 0x000fc40008706670 */
        /* <DEDUP_REMOVED lines=19> */
.L_x_44:
[----:B------:R-:W2:Y:S02]  /*2a30*/  LDCU UR4, c[0x0][0xb30] ;  /* 0x00016600ff0477ac */ /* 0x000ea40008000800 */
[----:B--2---:R-:W-:-:S09]  /*2a40*/  UISETP.NE.AND UP0, UPT, UR4, 0x1, UPT ;  /* 0x000000010400788c */ /* 0x004fd2000bf05270 */
[----:B------:R-:W-:Y:S05]  /*2a50*/  BRA.U UP0, `(.L_x_45) ;  /* 0x0000000100447547 */ /* 0x000fea000b800000 */
[----:B------:R-:W2:Y:S01]  /*2a60*/  LDCU.128 UR8, c[0x0][0xb10] ;  /* 0x00016200ff0877ac */ /* 0x000ea20008000c00 */
[----:B------:R-:W4:Y:S01]  /*2a70*/  LDCU UR12, c[0x0][0xb0c] ;  /* 0x00016180ff0c77ac */ /* 0x000f220008000800 */
[----:B------:R-:W1:Y:S01]  /*2a80*/  LDCU UR13, c[0x0][0xb20] ;  /* 0x00016400ff0d77ac */ /* 0x000e620008000800 */
[----:B--2---:R-:W-:Y:S02]  /*2a90*/  UIMAD.WIDE.U32 UR6, UR53, UR8, URZ ;  /* 0x00000008350672a5 */ /* 0x004fe4000f8e00ff */
[----:B------:R-:W-:Y:S02]  /*2aa0*/  UIMAD.WIDE.U32 UR4, UR45, UR11, URZ ;  /* 0x0000000b2d0472a5 */ /* 0x000fe4000f8e00ff */
[----:B----4-:R-:W-:Y:S02]  /*2ab0*/  UISETP.NE.AND UP2, UPT, UR12, 0x1, UPT ;  /* 0x000000010c00788c */ /* 0x010fe4000bf45270 */
[----:B------:R-:W-:Y:S01]  /*2ac0*/  UISETP.NE.AND UP0, UPT, UR10, 0x1, UPT ;  /* 0x000000010a00788c */ /* 0x000fe2000bf05270 */
[----:B------:R-:W-:-:S02]  /*2ad0*/  UMOV UR6, UR7 ;  /* 0x0000000700067c82 */ /* 0x000fc40008000000 */
[----:B------:R-:W-:Y:S01]  /*2ae0*/  UMOV UR4, UR5 ;  /* 0x0000000500047c82 */ /* 0x000fe20008000000 */
[----:B------:R-:W-:Y:S02]  /*2af0*/  USHF.R.U32.HI UR6, URZ, UR9, UR6 ;  /* 0x00000009ff067299 */ /* 0x000fe40008011606 */
[----:B-1----:R-:W-:Y:S02]  /*2b00*/  USHF.R.U32.HI UR4, URZ, UR13, UR4 ;  /* 0x0000000dff047299 */ /* 0x002fe40008011604 */
[----:B------:R-:W-:Y:S02]  /*2b10*/  USEL UR5, UR53, UR6, !UP2 ;  /* 0x0000000635057287 */ /* 0x000fe4000d000000 */
[----:B------:R-:W-:-:S04]  /*2b20*/  USEL UR4, UR45, UR4, !UP0 ;  /* 0x000000042d047287 */ /* 0x000fc8000c000000 */
[----:B------:R-:W-:Y:S02]  /*2b30*/  UIADD3 UR6, UPT, UPT, UR5, -UR4, URZ ;  /* 0x8000000405067290 */ /* 0x000fe4000fffe0ff */
[----:B------:R-:W-:Y:S02]  /*2b40*/  UIADD3 UR4, UPT, UPT, -UR5, UR4, URZ ;  /* 0x0000000405047290 */ /* 0x000fe4000fffe1ff */
[----:B------:R-:W-:Y:S02]  /*2b50*/  UIMAD UR45, UR6, UR10, UR45 ;  /* 0x0000000a062d72a4 */ /* 0x000fe4000f8e022d */
[----:B------:R-:W-:-:S12]  /*2b60*/  UIMAD UR53, UR4, UR12, UR53 ;  /* 0x0000000c043572a4 */ /* 0x000fd8000f8e0235 */
.L_x_45:
[----:B------:R-:W-:Y:S01]  /*2b70*/  VIADD R11, R11, 0x1 ;  /* 0x000000010b0b7836 */ /* 0x000fe20000000000 */
[----:B------:R-:W-:Y:S02]  /*2b80*/  R2UR UR5, R59 ;  /* 0x000000003b0572ca */ /* 0x000fe400000e0000 */
[----:B------:R-:W-:Y:S02]  /*2b90*/  R2UR UR4, R58 ;  /* 0x000000003a0472ca */ /* 0x000fe400000e0000 */
[C---:B------:R-:W-:Y:S02]  /*2ba0*/  ISETP.NE.AND P0, PT, R11.reuse, 0x2, PT ;  /* 0x000000020b00780c */ /* 0x040fe40003f05270 */
[----:B------:R-:W-:Y:S02]  /*2bb0*/  PLOP3.LUT P2, PT, PT, PT, PT, 0x80, 0x8 ;  /* 0x000000000008781c */ /* 0x000fe40003f4f070 */
[----:B------:R-:W-:Y:S02]  /*2bc0*/  SEL R3, RZ, 0x1, P0 ;  /* 0x00000001ff037807 */ /* 0x000fe40000000000 */
[----:B------:R-:W-:-:S02]  /*2bd0*/  SEL R11, R11, RZ, P0 ;  /* 0x000000ff0b0b7207 */ /* 0x000fc40000000000 */
[----:B------:R-:W-:Y:S01]  /*2be0*/  LOP3.LUT R10, R10, R3, RZ, 0x3c, !PT ;  /* 0x000000030a0a7212 */ /* 0x000fe200078e3cff */
[----:B------:R-:W-:Y:S02]  /*2bf0*/  UIADD3 UR16, UPT, UPT, UR53, UR5, URZ ;  /* 0x0000000535107290 */ /* 0x000fe4000fffe0ff */
[----:B------:R-:W-:Y:S01]  /*2c00*/  UIADD3 UR20, UPT, UPT, UR45, UR4, URZ ;  /* 0x000000042d147290 */ /* 0x000fe2000fffe0ff */
[----:B------:R-:W-:Y:S11]  /*2c10*/  BRA.U UP1, `(.L_x_46) ;  /* 0xffffffed010c7547 */ /* 0x000ff6000b83ffff */
[----:B------:R-:W-:Y:S01]  /*2c20*/  UIADD3 UR21, UPT, UPT, UR21, 0x10, URZ ;  /* 0x0000001015157890 */ /* 0x000fe2000fffe0ff */
[----:B------:R-:W-:-:S03]  /*2c30*/  SHF.L.U32 R3, R12, 0x1f, RZ ;  /* 0x0000001f0c037819 */ /* 0x000fc600000006ff */
[----:B------:R-:W-:-:S09]  /*2c40*/  ULEA UR4, UR23, UR21, 0x3 ;  /* 0x0000001517047291 */ /* 0x000fd2000f8e18ff */
[----:B------:R-:W2:Y:S02]  /*2c50*/  SYNCS.PHASECHK.TRANS64.TRYWAIT P0, [UR4], R3 ;  /* 0x00000003ff0075a7 */ /* 0x000ea40008001104 */
[----:B--2---:R-:W-:Y:S05]  /*2c60*/  @!P0 BRA `(.L_x_47) ;  /* 0x0000006400648947 */ /* 0x004fea0003800000 */
.L_x_145:
[----:B------:R-:W-:-:S04]  /*2c70*/  UIADD3 UR4, UPT, UPT, UR23, 0x1, URZ ;  /* 0x0000000117047890 */ /* 0x000fc8000fffe0ff */
[----:B------:R-:W-:-:S04]  /*2c80*/  UISETP.NE.AND UP0, UPT, UR4, 0x2, UPT ;  /* 0x000000020400788c */ /* 0x000fc8000bf05270 */
[----:B------:R-:W-:Y:S02]  /*2c90*/  USEL UR5, URZ, 0x1, UP0 ;  /* 0x00000001ff057887 */ /* 0x000fe40008000000 */
[----:B------:R-:W-:-:S04]  /*2ca0*/  USEL UR4, UR4, URZ, UP0 ;  /* 0x000000ff04047287 */ /* 0x000fc80008000000 */
[----:B------:R-:W-:Y:S01]  /*2cb0*/  ULEA UR4, UR4, UR21, 0x3 ;  /* 0x0000001504047291 */ /* 0x000fe2000f8e18ff */
[----:B-1----:R-:W-:-:S04]  /*2cc0*/  LOP3.LUT R3, R12, UR5, RZ, 0x3c, !PT ;  /* 0x000000050c037c12 */ /* 0x002fc8000f8e3cff */
[----:B------:R-:W-:Y:S01]  /*2cd0*/  SHF.L.U32 R3, R3, 0x1f, RZ ;  /* 0x0000001f03037819 */ /* 0x000fe200000006ff */
[----:B------:R-:W-:-:S07]  /*2ce0*/  IMAD.U32 R0, RZ, RZ, UR4 ;  /* 0x00000004ff007e24 */ /* 0x000fce000f8e00ff */
.L_x_48:
[----:B-1----:R1:W2:Y:S02]  /*2cf0*/  SYNCS.PHASECHK.TRANS64.TRYWAIT P0, [R0+URZ], R3 ;  /* 0x00000003000075a7 */ /* 0x0022a400080011ff */
[----:B--2---:R-:W-:Y:S05]  /*2d00*/  @!P0 NANOSLEEP.SYNCS 0x989680 ;  /* 0x009896800000895d */ /* 0x004fea0003900000 */
[----:B------:R-:W2:Y:S02]  /*2d10*/  @!P0 SYNCS.PHASECHK.TRANS64 P0, [R0+URZ], R3 ;  /* 0x00000003000085a7 */ /* 0x000ea400080010ff */
[----:B--2---:R-:W-:Y:S05]  /*2d20*/  @P0 EXIT ;  /* 0x000000000000094d */ /* 0x004fea0003800000 */
[----:B------:R-:W-:Y:S05]  /*2d30*/  BRA `(.L_x_48) ;  /* 0xfffffffc00ec7947 */ /* 0x000fea000383ffff */
.L_x_22:
[----:B------:R-:W-:-:S04]  /*2d40*/  UISETP.NE.AND UP0, UPT, UR54, URZ, UPT ;  /* 0x000000ff3600728c */ /* 0x000fc8000bf05270 */
[----:B------:R-:W-:-:S09]  /*2d50*/  UISETP.NE.OR UP0, UPT, UR17, 0x1, UP0 ;  /* 0x000000011100788c */ /* 0x000fd20008705670 */
[----:B------:R-:W-:Y:S05]  /*2d60*/  BRA.U UP0, `(.L_x_49) ;  /* 0x0000000500487547 */ /* 0x000fea000b800000 */
[----:B------:R-:W-:Y:S01]  /*2d70*/  ISETP.GE.U32.AND P2, PT, R0, 0x4, PT ;  /* 0x000000040000780c */ /* 0x000fe20003f46070 */
[----:B------:R-:W-:Y:S01]  /*2d80*/  IMAD.MOV.U32 R12, RZ, RZ, 0x1 ;  /* 0x00000001ff0c7424 */ /* 0x000fe200078e00ff */
[----:B------:R-:W-:Y:S02]  /*2d90*/  CS2R R10, SRZ ;  /* 0x00000000000a7805 */ /* 0x000fe4000001ff00 */
[----:B------:R-:W-:Y:S01]  /*2da0*/  CS2R R8, SRZ ;  /* 0x0000000000087805 */ /* 0x000fe2000001ff00 */
[----:B------:R-:W-:Y:S01]  /*2db0*/  UMOV UR6, 0x400 ;  /* 0x0000040000067882 */ /* 0x000fe20000000000 */
[----:B------:R-:W-:Y:S01]  /*2dc0*/  UMOV UR5, URZ ;  /* 0x000000ff00057c82 */ /* 0x000fe20008000000 */
[----:B------:R-:W-:-:S12]  /*2dd0*/  ULEA UR6, UR54, UR6, 0x18 ;  /* 0x0000000636067291 */ /* 0x000fd8000f8ec0ff */
.L_x_53:
[----:B------:R-:W-:Y:S02]  /*2de0*/  LEA R2, R8, UR6, 0x3 ;  /* 0x0000000608027c11 */ /* 0x000fe4000f8e18ff */
[----:B------:R-:W-:-:S03]  /*2df0*/  SHF.L.U32 R5, R9, 0x1f, RZ ;  /* 0x0000001f09057819 */ /* 0x000fc600000006ff */
[----:B------:R-:W-:Y:S01]  /*2e00*/  VIADD R4, R2, 0xe0 ;  /* 0x000000e002047836 */ /* 0x000fe20000000000 */
[----:B------:R-:W1:Y:S02]  /*2e10*/  SYNCS.PHASECHK.TRANS64.TRYWAIT P0, [R2+URZ+0xd0], R5 ;  /* 0x0000d005020075a7 */ /* 0x000e6400080011ff */
[----:B-1----:R-:W-:Y:S05]  /*2e20*/  @!P0 BRA `(.L_x_50) ;  /* 0x00000064000c8947 */ /* 0x002fea0003800000 */
.L_x_146:
[----:B------:R-:W-:Y:S01]  /*2e30*/  ULEA UR4, UR5, UR6, 0x3 ;  /* 0x0000000605047291 */ /* 0x000fe2000f8e18ff */
[----:B------:R-:W-:Y:S02]  /*2e40*/  PRMT R4, RZ, 0x654, R4 ;  /* 0x00000654ff047816 */ /* 0x000fe40000000004 */
[----:B-1----:R-:W-:Y:S01]  /*2e50*/  SHF.L.U32 R5, R12, 0x1f, RZ ;  /* 0x0000001f0c057819 */ /* 0x002fe200000006ff */
[----:B------:R-:W-:Y:S01]  /*2e60*/  UIADD3 UR7, UPT, UPT, UR4, 0x70, URZ ;  /* 0x0000007004077890 */ /* 0x000fe2000fffe0ff */
[----:B------:R1:W-:Y:S05]  /*2e70*/  SYNCS.ARRIVE.TRANS64.RED.A1T0 RZ, [R4+URZ], RZ ;  /* 0x000000ff04ff79a7 */ /* 0x0003ea00081004ff */
[----:B------:R-:W-:Y:S01]  /*2e80*/  IMAD.U32 R7, RZ, RZ, UR7 ;  /* 0x00000007ff077e24 */ /* 0x000fe2000f8e00ff */
[----:B------:R-:W2:Y:S04]  /*2e90*/  SYNCS.PHASECHK.TRANS64.TRYWAIT P0, [UR4+0x80], R5 ;  /* 0x00008005ff0075a7 */ /* 0x000ea80008001104 */
[----:B------:R-:W-:Y:S01]  /*2ea0*/  PRMT R6, R0, 0x654, R7 ;  /* 0x0000065400067816 */ /* 0x000fe20000000007 */
[----:B-1----:R-:W-:Y:S01]  /*2eb0*/  @!P2 IMAD.MOV.U32 R4, RZ, RZ, 0x10 ;  /* 0x00000010ff04a424 */ /* 0x002fe200078e00ff */
[----:B--2---:R-:W-:Y:S06]  /*2ec0*/  @!P0 BRA `(.L_x_51) ;  /* 0x0000006000f88947 */ /* 0x004fec0003800000 */
.L_x_148:
[----:B------:R-:W-:Y:S01]  /*2ed0*/  ULEA UR8, UR5, UR6, 0x4 ;  /* 0x0000000605087291 */ /* 0x000fe2000f8e20ff */
[----:B------:R-:W-:Y:S01]  /*2ee0*/  SEL R3, R6, R3, !P2 ;  /* 0x0000000306037207 */ /* 0x000fe20005000000 */
[----:B------:R-:W-:Y:S01]  /*2ef0*/  UIADD3 UR9, UPT, UPT, UR4, 0x70, URZ ;  /* 0x0000007004097890 */ /* 0x000fe2000fffe0ff */
[----:B-1----:R-:W-:Y:S01]  /*2f00*/  LEA R2, R11, UR6, 0x3 ;  /* 0x000000060b027c11 */ /* 0x002fe2000f8e18ff */
[----:B------:R-:W-:Y:S01]  /*2f10*/  UIADD3 UR8, UPT, UPT, UR8, 0x100, URZ ;  /* 0x0000010008087890 */ /* 0x000fe2000fffe0ff */
[----:B------:R-:W-:Y:S01]  /*2f20*/  SHF.L.U32 R5, R10, 0x1f, RZ ;  /* 0x0000001f0a057819 */ /* 0x000fe200000006ff */
[----:B------:R1:W-:Y:S01]  /*2f30*/  @!P2 SYNCS.ARRIVE.TRANS64.RED RZ, [R3+URZ], R4 ;  /* 0x0000000403ffa9a7 */ /* 0x0003e200080004ff */
[----:B------:R-:W-:Y:S01]  /*2f40*/  UIADD3 UR4, UPT, UPT, UR5, 0x1, URZ ;  /* 0x0000000105047890 */ /* 0x000fe2000fffe0ff */
[----:B------:R-:W-:-:S03]  /*2f50*/  VIADD R8, R8, 0x1 ;  /* 0x0000000108087836 */ /* 0x000fc60000000000 */
[----:B------:R-:W-:Y:S02]  /*2f60*/  UISETP.NE.AND UP0, UPT, UR4, 0x2, UPT ;  /* 0x000000020400788c */ /* 0x000fe4000bf05270 */
[----:B------:R-:W-:Y:S06]  /*2f70*/  UGETNEXTWORKID.BROADCAST [UR8], [UR9] ;  /* 0x00000000080073ca */ /* 0x000fec0008000100 */
[----:B------:R-:W-:Y:S01]  /*2f80*/  USEL UR7, URZ, 0x1, UP0 ;  /* 0x00000001ff077887 */ /* 0x000fe20008000000 */
[----:B------:R-:W-:Y:S01]  /*2f90*/  ISETP.NE.AND P0, PT, R8, 0x2, PT ;  /* 0x000000020800780c */ /* 0x000fe20003f05270 */
[----:B------:R-:W-:Y:S01]  /*2fa0*/  USEL UR5, UR4, URZ, UP0 ;  /* 0x000000ff04057287 */ /* 0x000fe20008000000 */
[----:B------:R-:W2:Y:S03]  /*2fb0*/  SYNCS.PHASECHK.TRANS64.TRYWAIT P1, [R2+URZ+0x70], R5 ;  /* 0x00007005020075a7 */ /* 0x000ea600080211ff */
[----:B------:R-:W-:Y:S01]  /*2fc0*/  LOP3.LUT R12, R12, UR7, RZ, 0x3c, !PT ;  /* 0x000000070c0c7c12 */ /* 0x000fe2000f8e3cff */
[----:B-12---:R-:W-:Y:S07]  /*2fd0*/  @!P1 BRA `(.L_x_52) ;  /* 0x0000006000cc9947 */ /* 0x006fee0003800000 */
.L_x_149:
[C---:B------:R-:W-:Y:S01]  /*2fe0*/  LEA R4, R11.reuse, UR6, 0x4 ;  /* 0x000000060b047c11 */ /* 0x040fe2000f8e20ff */
[----:B-1----:R-:W-:Y:S01]  /*2ff0*/  VIADD R2, R2, 0x80 ;  /* 0x0000008002027836 */ /* 0x002fe20000000000 */
[----:B------:R-:W-:Y:S01]  /*3000*/  SEL R8, R8, RZ, P0 ;  /* 0x000000ff08087207 */ /* 0x000fe20000000000 */
[----:B------:R-:W-:-:S03]  /*3010*/  VIADD R11, R11, 0x1 ;  /* 0x000000010b0b7836 */ /* 0x000fc60000000000 */
[----:B------:R-:W1:Y:S01]  /*3020*/  LDS.128 R4, [R4+0x100] ;  /* 0x0001000004047984 */ /* 0x000e620000000c00 */
[----:B------:R-:W-:Y:S02]  /*3030*/  PRMT R2, RZ, 0x654, R2 ;  /* 0x00000654ff027816 */ /* 0x000fe40000000002 */
[C---:B------:R-:W-:Y:S01]  /*3040*/  ISETP.NE.AND P1, PT, R11.reuse, 0x2, PT ;  /* 0x000000020b00780c */ /* 0x040fe20003f25270 */
[----:B------:R-:W-:Y:S01]  /*3050*/  @!PT LDS RZ, [RZ] ;  /* 0x00000000fffff984 */ /* 0x000fe20000000800 */
[----:B------:R-:W-:Y:S01]  /*3060*/  @!PT LDS RZ, [RZ] ;  /* 0x00000000fffff984 */ /* 0x000fe20000000800 */
[----:B------:R-:W-:Y:S01]  /*3070*/  @!PT LDS RZ, [RZ] ;  /* 0x00000000fffff984 */ /* 0x000fe20000000800 */
[----:B------:R-:W-:Y:S01]  /*3080*/  @!PT LDS RZ, [RZ] ;  /* 0x00000000fffff984 */ /* 0x000fe20000000800 */
[----:B------:R2:W-:Y:S06]  /*3090*/  MEMBAR.ALL.CTA ;  /* 0x0000000000007992 */ /* 0x0005ec0000008000 */
[----:B--2---:R-:W2:Y:S01]  /*30a0*/  FENCE.VIEW.ASYNC.S ;  /* 0x00000000000073c6 */ /* 0x004ea20000000000 */
[----:B------:R-:W-:Y:S01]  /*30b0*/  SEL R11, R11, RZ, P1 ;  /* 0x000000ff0b0b7207 */ /* 0x000fe20000800000 */
[----:B--2---:R2:W-:Y:S01]  /*30c0*/  SYNCS.ARRIVE.TRANS64.RED.A1T0 RZ, [R2+URZ], RZ ;  /* 0x000000ff02ff79a7 */ /* 0x0045e200081004ff */
[----:B-1----:R-:W-:-:S02]  /*30d0*/  LOP3.LUT P3, RZ, R6, 0x1, RZ, 0xc0, !PT ;  /* 0x0000000106ff7812 */ /* 0x002fc4000786c0ff */
[----:B------:R-:W-:-:S04]  /*30e0*/  SEL R5, RZ, 0x1, P1 ;  /* 0x00000001ff057807 */ /* 0x000fc80000800000 */
[----:B------:R-:W-:Y:S02]  /*30f0*/  LOP3.LUT R10, R10, R5, RZ, 0x3c, !PT ;  /* 0x000000050a0a7212 */ /* 0x000fe400078e3cff */
[----:B--2---:R-:W-:-:S04]  /*3100*/  SEL R2, RZ, 0x1, P0 ;  /* 0x00000001ff027807 */ /* 0x004fc80000000000 */
[----:B------:R-:W-:Y:S01]  /*3110*/  LOP3.LUT R9, R9, R2, RZ, 0x3c, !PT ;  /* 0x0000000209097212 */ /* 0x000fe200078e3cff */
[----:B------:R-:W-:Y:S06]  /*3120*/  @P3 BRA `(.L_x_53) ;  /* 0xfffffffc002c3947 */ /* 0x000fec000383ffff */
[----:B------:R-:W-:Y:S01]  /*3130*/  ULEA UR4, UR5, UR6, 0x3 ;  /* 0x0000000605047291 */ /* 0x000fe2000f8e18ff */
[----:B------:R-:W-:-:S08]  /*3140*/  SHF.L.U32 R3, R12, 0x1f, RZ ;  /* 0x0000001f0c037819 */ /* 0x000fd000000006ff */
[----:B------:R-:W1:Y:S02]  /*3150*/  SYNCS.PHASECHK.TRANS64 P0, [UR4+0x80], R3 ;  /* 0x00008003ff0075a7 */ /* 0x000e640008001004 */
[----:B-1----:R-:W-:Y:S05]  /*3160*/  @P0 BRA `(.L_x_54) ;  /* 0x0000000000080947 */ /* 0x002fea0003800000 */
[----:B------:R-:W1:Y:S02]  /*3170*/  SYNCS.PHASECHK.TRANS64.TRYWAIT P0, [UR4+0x80], R3 ;  /* 0x00008003ff0075a7 */ /* 0x000e640008001104 */
[----:B-1----:R-:W-:Y:S05]  /*3180*/  @!P0 BRA `(.L_x_55) ;  /* 0x0000006000748947 */ /* 0x002fea0003800000 */
.L_x_54:
[----:B------:R-:W-:-:S04]  /*3190*/  UIADD3 UR7, UPT, UPT, UR5, 0x1, URZ ;  /* 0x0000000105077890 */ /* 0x000fc8000fffe0ff */
[----:B------:R-:W-:-:S04]  /*31a0*/  UISETP.NE.AND UP0, UPT, UR7, 0x2, UPT ;  /* 0x000000020700788c */ /* 0x000fc8000bf05270 */
[----:B------:R-:W-:Y:S02]  /*31b0*/  USEL UR8, URZ, 0x1, UP0 ;  /* 0x00000001ff087887 */ /* 0x000fe40008000000 */
[----:B------:R-:W-:-:S04]  /*31c0*/  USEL UR7, UR7, URZ, UP0 ;  /* 0x000000ff07077287 */ /* 0x000fc80008000000 */
[----:B------:R-:W-:Y:S01]  /*31d0*/  ULEA UR7, UR7, UR6, 0x3 ;  /* 0x0000000607077291 */ /* 0x000fe2000f8e18ff */
[----:B-1----:R-:W-:-:S04]  /*31e0*/  LOP3.LUT R3, R12, UR8, RZ, 0x3c, !PT ;  /* 0x000000080c037c12 */ /* 0x002fc8000f8e3cff */
[----:B------:R-:W-:-:S04]  /*31f0*/  SHF.L.U32 R0, R3, 0x1f, RZ ;  /* 0x0000001f03007819 */ /* 0x000fc800000006ff */
[----:B------:R-:W1:Y:S02]  /*3200*/  SYNCS.PHASECHK.TRANS64 P0, [UR7+0x80], R0 ;  /* 0x00008000ff0075a7 */ /* 0x000e640008001007 */
[----:B-1----:R-:W-:Y:S05]  /*3210*/  @P0 EXIT ;  /* 0x000000000000094d */ /* 0x002fea0003800000 */
[----:B------:R-:W-:Y:S02]  /*3220*/  SHF.L.U32 R3, R3, 0x1f, RZ ;  /* 0x0000001f03037819 */ /* 0x000fe400000006ff */
[----:B------:R-:W-:-:S07]  /*3230*/  MOV R0, UR7 ;  /* 0x0000000700007c02 */ /* 0x000fce0008000f00 */
.L_x_56:
[----:B-1----:R1:W2:Y:S02]  /*3240*/  SYNCS.PHASECHK.TRANS64.TRYWAIT P0, [R0+URZ+0x80], R3 ;  /* 0x00008003000075a7 */ /* 0x0022a400080011ff */
[----:B--2---:R-:W-:Y:S05]  /*3250*/  @!P0 NANOSLEEP.SYNCS 0x989680 ;  /* 0x009896800000895d */ /* 0x004fea0003900000 */
[----:B------:R-:W2:Y:S02]  /*3260*/  @!P0 SYNCS.PHASECHK.TRANS64 P0, [R0+URZ+0x80], R3 ;  /* 0x00008003000085a7 */ /* 0x000ea400080010ff */
[----:B--2---:R-:W-:Y:S05]  /*3270*/  @P0 EXIT ;  /* 0x000000000000094d */ /* 0x004fea0003800000 */
[----:B------:R-:W-:Y:S05]  /*3280*/  BRA `(.L_x_56) ;  /* 0xfffffffc00ec7947 */ /* 0x000fea000383ffff */
.L_x_49:
[----:B------:R-:W-:Y:S05]  /*3290*/  BRA.U UP4, `(.L_x_57) ;  /* 0x0000001104ec7547 */ /* 0x000fea000b800000 */
[----:B------:R-:W-:Y:S01]  /*32a0*/  UMOV UR4, 0x40 ;  /* 0x0000004000047882 */ /* 0x000fe20000000000 */
[----:B------:R-:W-:Y:S01]  /*32b0*/  NOP ;  /* 0x0000000000007918 */ /* 0x000fe20000000000 */
[----:B------:R-:W-:Y:S01]  /*32c0*/  ULEA UR5, UR54, UR4, 0x18 ;  /* 0x0000000436057291 */ /* 0x000fe2000f8ec0ff */
[----:B------:R-:W-:Y:S02]  /*32d0*/  UMOV UR6, 0x400 ;  /* 0x0000040000067882 */ /* 0x000fe40000000000 */
[----:B------:R-:W-:-:S06]  /*32e0*/  ULEA UR6, UR54, UR6, 0x18 ;  /* 0x0000000636067291 */ /* 0x000fcc000f8ec0ff */
[----:B------:R-:W1:Y:S02]  /*32f0*/  LDS.U8 R0, [UR5+0x1c] ;  /* 0x00001c05ff007984 */ /* 0x000e640008000000 */
[----:B-1----:R-:W-:-:S13]  /*3300*/  ISETP.NE.AND P0, PT, R0, RZ, PT ;  /* 0x000000ff0000720c */ /* 0x002fda0003f05270 */
[----:B------:R-:W-:Y:S05]  /*3310*/  @P0 BRA `(.L_x_58) ;  /* 0x0000000000580947 */ /* 0x000fea0003800000 */
[----:B------:R-:W-:-:S13]  /*3320*/  ELECT P0, URZ, PT ;  /* 0x0000000000ff782f */ /* 0x000fda0003800000 */
[----:B------:R-:W-:Y:S05]  /*3330*/  @!P0 BRA `(.L_x_59) ;  /* 0x0000000000608947 */ /* 0x000fea0003800000 */
[----:B------:R-:W-:Y:S01]  /*3340*/  UMOV UR4, 0x10 ;  /* 0x0000001000047882 */ /* 0x000fe20000000000 */
[----:B------:R-:W-:Y:S01]  /*3350*/  HFMA2 R0, -RZ, RZ, 0, 5.9604644775390625e-08 ;  /* 0x00000001ff007431 */ /* 0x000fe200000001ff */
[----:B------:R-:W-:-:S03]  /*3360*/  MOV R3, 0xffff ;  /* 0x0000ffff00037802 */ /* 0x000fc60000000f00 */
[----:B------:R-:W-:Y:S04]  /*3370*/  DEPBAR.LE SB1, 0x36 ;  /* 0x00009d800000791a */ /* 0x000fe80000000000 */
[----:B------:R-:W1:Y:S02]  /*3380*/  UTCATOMSWS.FIND_AND_SET.ALIGN UP0, UR4, UR4 ;  /* 0x00000004000475e3 */ /* 0x000e640008000800 */
[----:B-1----:R-:W-:Y:S01]  /*3390*/  MOV R4, UR4 ;  /* 0x0000000400047c02 */ /* 0x002fe20008000f00 */
[----:B------:R-:W-:Y:S06]  /*33a0*/  BRA.U UP0, `(.L_x_60) ;  /* 0x0000000100187547 */ /* 0x000fec000b800000 */
.L_x_61:
[----:B------:R-:W-:Y:S05]  /*33b0*/  NANOSLEEP 0x64 ;  /* 0x000000640000795d */ /* 0x000fea0003800000 */
[----:B------:R-:W-:-:S05]  /*33c0*/  UMOV UR4, 0x10 ;  /* 0x0000001000047882 */ /* 0x000fca0000000000 */
[----:B------:R-:W-:Y:S04]  /*33d0*/  DEPBAR.LE SB1, 0x36 ;  /* 0x00009d800000791a */ /* 0x000fe80000000000 */
[----:B------:R-:W1:Y:S02]  /*33e0*/  UTCATOMSWS.FIND_AND_SET.ALIGN UP0, UR4, UR4 ;  /* 0x00000004000475e3 */ /* 0x000e640008000800 */
[----:B-1----:R-:W-:Y:S01]  /*33f0*/  MOV R4, UR4 ;  /* 0x0000000400047c02 */ /* 0x002fe20008000f00 */
[----:B------:R-:W-:Y:S05]  /*3400*/  BRA.U !UP0, `(.L_x_61) ;  /* 0xfffffffd08e87547 */ /* 0x000fea000b83ffff */
.L_x_60:
[-C--:B------:R-:W-:Y:S02]  /*3410*/  SHF.L.U32 R3, R3, R4.reuse, RZ ;  /* 0x0000000403037219 */ /* 0x080fe400000006ff */
[----:B------:R-:W-:Y:S01]  /*3420*/  SHF.L.U32 R0, R0, R4, RZ ;  /* 0x0000000400007219 */ /* 0x000fe200000006ff */
[----:B------:R-:W-:Y:S02]  /*3430*/  IMAD.SHL.U32 R4, R4, 0x20, RZ ;  /* 0x0000002004047824 */ /* 0x000fe400078e00ff */
[----:B------:R1:W-:Y:S04]  /*3440*/  ATOMS.OR RZ, [UR5+0x14], R3 ;  /* 0x00001403ffff798c */ /* 0x0003e8000b000005 */
[----:B------:R1:W-:Y:S04]  /*3450*/  ATOMS.OR RZ, [UR5+0x18], R0 ;  /* 0x00001800ffff798c */ /* 0x0003e8000b000005 */
[----:B------:R1:W-:Y:S01]  /*3460*/  STS [UR6+0x120], R4 ;  /* 0x00012004ff007988 */ /* 0x0003e20008000806 */
[----:B------:R-:W-:Y:S05]  /*3470*/  BRA `(.L_x_59) ;  /* 0x0000000000107947 */ /* 0x000fea0003800000 */
.L_x_58:
[----:B------:R-:W-:Y:S02]  /*3480*/  MOV R0, 0xffffffff ;  /* 0xffffffff00007802 */ /* 0x000fe40000000f00 */
[----:B------:R-:W-:-:S03]  /*3490*/  MOV R4, 0x34c0 ;  /* 0x000034c000047802 */ /* 0x000fc60000000f00 */
[----:B------:R1:W-:Y:S04]  /*34a0*/  STS [UR6+0x120], R0 ;  /* 0x00012000ff007988 */ /* 0x0003e80008000806 */
[----:B-1---5:R-:W-:Y:S05]  /*34b0*/  CALL.REL.NOINC `($__internal_1_$__cuda_sm10x_tcgen05_guardrail_trap_phase_invalid_during_alloc) ;  /* 0x0000006400c47944 */ /* 0x022fea0003c00000 */
.L_x_59:
[----:B------:R-:W-:Y:S05]  /*34c0*/  WARPSYNC.ALL ;  /* 0x0000000000007948 */ /* 0x000fea0003800000 */
[----:B------:R-:W2:Y:S01]  /*34d0*/  S2UR UR4, SR_CgaCtaId ;  /* 0x00000000000479c3 */ /* 0x000ea20000008800 */
[----:B------:R-:W-:Y:S01]  /*34e0*/  UMOV UR70, 0x400 ;  /* 0x0000040000467882 */ /* 0x000fe20000000000 */
[----:B------:R-:W-:-:S06]  /*34f0*/  NOP ;  /* 0x0000000000007918 */ /* 0x000fcc0000000000 */
[----:B------:R-:W-:Y:S06]  /*3500*/  BAR.ARV 0x6, 0xa0 ;  /* 0x0182800000007b1d */ /* 0x000fec0000002000 */
[----:B------:R-:W3:Y:S01]  /*3510*/  LDCU UR7, c[0x0][0x38c] ;  /* 0x00007180ff0777ac */ /* 0x000ee20008000800 */
[----:B------:R-:W-:Y:S01]  /*3520*/  LOP3.LUT R2, R2, 0xffff, RZ, 0xc0, !PT ;  /* 0x0000ffff02027812 */ /* 0x000fe200078ec0ff */
[----:B------:R-:W-:Y:S01]  /*3530*/  HFMA2 R11, -RZ, RZ, 0, 5.9604644775390625e-08 ;  /* 0x00000001ff0b7431 */ /* 0x000fe200000001ff */
[----:B------:R-:W-:Y:S01]  /*3540*/  MOV R10, RZ ;  /* 0x000000ff000a7202 */ /* 0x000fe20000000f00 */
[----:B------:R-:W4:Y:S01]  /*3550*/  LDCU UR8, c[0x0][0x38c] ;  /* 0x00007180ff0877ac */ /* 0x000f220008000800 */
[----:B------:R-:W-:-:S02]  /*3560*/  R2UR UR72, R2 ;  /* 0x00000000024872ca */ /* 0x000fc400000e0000 */
[----:B------:R-:W-:Y:S01]  /*3570*/  CS2R R8, SRZ ;  /* 0x0000000000087805 */ /* 0x000fe2000001ff00 */
[----:B------:R-:W-:Y:S01]  /*3580*/  UMOV UR75, URZ ;  /* 0x000000ff004b7c82 */ /* 0x000fe20008000000 */
[----:B------:R-:W-:Y:S01]  /*3590*/  UMOV UR9, URZ ;  /* 0x000000ff00097c82 */ /* 0x000fe20008000000 */
[----:B--2---:R-:W-:Y:S01]  /*35a0*/  ULEA UR70, UR4, UR70, 0x18 ;  /* 0x0000004604467291 */ /* 0x004fe2000f8ec0ff */
[----:B------:R-:W-:Y:S01]  /*35b0*/  UMOV UR76, 0x0 ;  /* 0x00000000004c7882 */ /* 0x000fe20000000000 */
[----:B------:R-:W-:Y:S02]  /*35c0*/  UMOV UR77, 0x8100910 ;  /* 0x08100910004d7882 */ /* 0x000fe40000000000 */
[----:B------:R-:W-:Y:S02]  /*35d0*/  UIADD3 UR6, UPT, UPT, UR70, 0x8400, URZ ;  /* 0x0000840046067890 */ /* 0x000fe4000fffe0ff */
[----:B------:R-:W-:Y:S02]  /*35e0*/  UIADD3 UR5, UPT, UPT, UR70, 0x28400, URZ ;  /* 0x0002840046057890 */ /* 0x000fe4000fffe0ff */
[----:B---3--:R-:W-:Y:S01]  /*35f0*/  UIADD3 UR7, UPT, UPT, UR7, 0x7f, URZ ;  /* 0x0000007f07077890 */ /* 0x008fe2000fffe0ff */
[----:B-1----:R-:W1:Y:S01]  /*3600*/  LDS R0, [UR70+0x120] ;  /* 0x00012046ff007984 */ /* 0x002e620008000800 */
[----:B------:R-:W-:-:S02]  /*3610*/  USHF.R.U32.HI UR6, URZ, 0x4, UR6 ;  /* 0x00000004ff067899 */ /* 0x000fc40008011606 */
[----:B------:R-:W-:Y:S02]  /*3620*/  USHF.R.S32.HI UR4, URZ, 0x1f, UR7 ;  /* 0x0000001fff047899 */ /* 0x000fe40008011407 */
[----:B------:R-:W-:Y:S02]  /*3630*/  USHF.R.U32.HI UR5, URZ, 0x4, UR5 ;  /* 0x00000004ff057899 */ /* 0x000fe40008011605 */
[----:B------:R-:W-:Y:S02]  /*3640*/  ULEA.HI UR4, UR4, UR7, URZ, 0x7 ;  /* 0x0000000704047291 */ /* 0x000fe4000f8f38ff */
[----:B------:R-:W-:Y:S02]  /*3650*/  ULOP3.LUT UR6, UR6, 0x3fff, URZ, 0xc0, !UPT ;  /* 0x00003fff06067892 */ /* 0x000fe4000f8ec0ff */
[----:B------:R-:W-:Y:S02]  /*3660*/  USHF.R.S32.HI UR10, URZ, 0x7, UR4 ;  /* 0x00000007ff0a7899 */ /* 0x000fe40008011404 */
[----:B------:R-:W-:-:S02]  /*3670*/  ULOP3.LUT UR5, UR5, 0x3fff, URZ, 0xc0, !UPT ;  /* 0x00003fff05057892 */ /* 0x000fc4000f8ec0ff */
[----:B------:R-:W-:Y:S02]  /*3680*/  UISETP.LT.AND UP0, UPT, UR10, 0x1, UPT ;  /* 0x000000010a00788c */ /* 0x000fe4000bf01270 */
[----:B------:R-:W-:Y:S01]  /*3690*/  IMAD.U32 R12, RZ, RZ, UR10 ;  /* 0x0000000aff0c7e24 */ /* 0x000fe2000f8e00ff */
[----:B------:R-:W-:Y:S02]  /*36a0*/  ULOP3.LUT UR73, UR6, 0x10000, URZ, 0xfc, !UPT ;  /* 0x0001000006497892 */ /* 0x000fe4000f8efcff */
[----:B------:R-:W-:Y:S02]  /*36b0*/  USEL UR4, UR10, 0x1, !UP0 ;  /* 0x000000010a047887 */ /* 0x000fe4000c000000 */
[----:B------:R-:W-:Y:S02]  /*36c0*/  ULOP3.LUT UR74, UR5, 0x10000, URZ, 0xfc, !UPT ;  /* 0x00010000054a7892 */ /* 0x000fe4000f8efcff */
[----:B------:R-:W-:Y:S02]  /*36d0*/  UIADD3 UR4, UPT, UPT, -UR4, URZ, URZ ;  /* 0x000000ff04047290 */ /* 0x000fe4000fffe1ff */
[----:B----4-:R-:W-:-:S04]  /*36e0*/  UISETP.GE.AND UP4, UPT, UR8, 0x1, UPT ;  /* 0x000000010800788c */ /* 0x010fc8000bf86270 */
[----:B------:R-:W-:Y:S01]  /*36f0*/  IMAD.U32 R14, RZ, RZ, UR4 ;  /* 0x00000004ff0e7e24 */ /* 0x000fe2000f8e00ff */
[----:B-1----:R-:W-:-:S13]  /*3700*/  R2UR UR7, R0 ;  /* 0x00000000000772ca */ /* 0x002fda00000e0000 */
[----:B------:R-:W-:-:S07]  /*3710*/  IMAD.U32 R15, RZ, RZ, UR7 ;  /* 0x00000007ff0f7e24 */ /* 0x000fce000f8e00ff */
.L_x_68:
[----:B------:R-:W-:Y:S02]  /*3720*/  LEA R0, R10, UR70, 0x3 ;  /* 0x000000460a007c11 */ /* 0x000fe4000f8e18ff */
[----:B------:R-:W-:Y:S02]  /*3730*/  SHF.L.U32 R5, R9, 0x1f, RZ ;  /* 0x0000001f09057819 */ /* 0x000fe400000006ff */
[----:B------:R-:W-:Y:S01]  /*3740*/  PLOP3.LUT P0, PT, PT, PT, UP4, 0x80, 0x8 ;  /* 0x000000000008781c */ /* 0x000fe20003f0f048 */
[----:B------:R-:W-:Y:S01]  /*3750*/  VIADD R3, R0, 0x80 ;  /* 0x0000008000037836 */ /* 0x000fe20000000000 */
[----:B-1----:R-:W1:Y:S02]  /*3760*/  SYNCS.PHASECHK.TRANS64.TRYWAIT P1, [R0+URZ+0x70], R5 ;  /* 0x00007005000075a7 */ /* 0x002e6400080211ff */
[----:B-1----:R-:W-:Y:S09]  /*3770*/  @!P1 BRA `(.L_x_62) ;  /* 0x0000005c00109947 */ /* 0x002ff20003800000 */
.L_x_151:
[----:B------:R-:W-:Y:S01]  /*3780*/  LEA R4, R10, UR70, 0x4 ;  /* 0x000000460a047c11 */ /* 0x000fe2000f8e20ff */
[----:B------:R-:W-:Y:S01]  /*3790*/  @UP4 ULEA UR4, UR9, UR70, 0x3 ;  /* 0x0000004609044291 */ /* 0x000fe2000f8e18ff */
[----:B------:R-:W-:Y:S01]  /*37a0*/  PLOP3.LUT P2, PT, PT, PT, PT, 0x80, 0x8 ;  /* 0x000000000008781c */ /* 0x000fe20003f4f070 */
[----:B------:R-:W-:Y:S01]  /*37b0*/  ULEA UR6, UR75, UR70, 0x3 ;  /* 0x000000464b067291 */ /* 0x000fe2000f8e18ff */
[----:B------:R-:W-:Y:S02]  /*37c0*/  PRMT R3, RZ, 0x654, R3 ;  /* 0x00000654ff037816 */ /* 0x000fe40000000003 */
[----:B-1----:R-:W1:Y:S01]  /*37d0*/  LDS.128 R4, [R4+0x100] ;  /* 0x0001000004047984 */ /* 0x002e620000000c00 */
[----:B------:R-:W-:Y:S02]  /*37e0*/  @P0 SHF.L.U32 R2, R8, 0x1f, RZ ;  /* 0x0000001f08020819 */ /* 0x000fe400000006ff */
[----:B------:R-:W-:Y:S01]  /*37f0*/  SHF.L.U32 R0, R11, 0x1f, RZ ;  /* 0x0000001f0b007819 */ /* 0x000fe200000006ff */
[----:B------:R-:W-:Y:S01]  /*3800*/  @!PT LDS RZ, [RZ] ;  /* 0x00000000fffff984 */ /* 0x000fe20000000800 */
[----:B------:R-:W-:Y:S01]  /*3810*/  @!PT LDS RZ, [RZ] ;  /* 0x00000000fffff984 */ /* 0x000fe20000000800 */
[----:B------:R-:W-:Y:S01]  /*3820*/  @!PT LDS RZ, [RZ] ;  /* 0x00000000fffff984 */ /* 0x000fe20000000800 */
[----:B------:R-:W-:Y:S01]  /*3830*/  @!PT LDS RZ, [RZ] ;  /* 0x00000000fffff984 */ /* 0x000fe20000000800 */
[----:B------:R2:W-:Y:S06]  /*3840*/  MEMBAR.ALL.CTA ;  /* 0x0000000000007992 */ /* 0x0005ec0000008000 */
[----:B--2---:R-:W2:Y:S01]  /*3850*/  FENCE.VIEW.ASYNC.S ;  /* 0x00000000000073c6 */ /* 0x004ea20000000000 */
[----:B------:R-:W-:Y:S01]  /*3860*/  R2UR UR5, R15 ;  /* 0x000000000f0572ca */ /* 0x000fe200000e0000 */
[----:B------:R-:W-:-:S12]  /*3870*/  IMAD.U32 R13, RZ, RZ, UR6 ;  /* 0x00000006ff0d7e24 */ /* 0x000fd8000f8e00ff */
[----:B------:R-:W-:Y:S01]  /*3880*/  ULEA UR8, UR75, UR5, 0x6 ;  /* 0x000000054b087291 */ /* 0x000fe2000f8e30ff */
[----:B--2---:R2:W-:Y:S01]  /*3890*/  SYNCS.ARRIVE.TRANS64.RED.A1T0 RZ, [R3+URZ], RZ ;  /* 0x000000ff03ff79a7 */ /* 0x0045e200081004ff */
[----:B------:R2:W3:Y:S01]  /*38a0*/  @P0 SYNCS.PHASECHK.TRANS64.TRYWAIT P2, [UR4], R2 ;  /* 0x00000002ff0005a7 */ /* 0x0004e20008041104 */
[----:B-1----:R-:W-:Y:S01]  /*38b0*/  LOP3.LUT P1, RZ, R6, 0x1, RZ, 0xc0, !PT ;  /* 0x0000000106ff7812 */ /* 0x002fe2000782c0ff */
[----:B------:R-:W1:Y:S02]  /*38c0*/  SYNCS.PHASECHK.TRANS64.TRYWAIT P0, [UR6+0xb0], R0 ;  /* 0x0000b000ff0075a7 */ /* 0x000e640008001106 */
[----:B-123--:R-:W-:Y:S10]  /*38d0*/  @!P0 BRA `(.L_x_63) ;  /* 0x0000005800cc8947 */ /* 0x00eff40003800000 */
.L_x_153:
[----:B------:R-:W-:Y:S01]  /*38e0*/  IADD3 R10, PT, PT, R10, 0x1, RZ ;  /* 0x000000010a0a7810 */ /* 0x000fe20007ffe0ff */
[----:B------:R-:W-:Y:S06]  /*38f0*/  BRA.U !UP4, `(.L_x_64) ;  /* 0x000000050cec7547 */ /* 0x000fec000b800000 */
[----:B------:R-:W-:Y:S01]  /*3900*/  R2UR UR69, R14 ;  /* 0x000000000e4572ca */ /* 0x000fe200000e0000 */
[----:B------:R-:W-:Y:S01]  /*3910*/  UPLOP3.LUT UP2, UPT, UPT, UPT, UPT, 0x40, 0x4 ;  /* 0x000000000004789c */ /* 0x000fe20003f4e870 */
[----:B------:R-:W-:Y:S01]  /*3920*/  R2UR UR68, R12 ;  /* 0x000000000c4472ca */ /* 0x000fe200000e0000 */
[----:B------:R-:W-:-:S14]  /*3930*/  UMOV UR7, UR9 ;  /* 0x0000000900077c82 */ /* 0x000fdc0008000000 */
.L_x_67:
[----:B------:R-:W-:Y:S02]  /*3940*/  UIADD3 UR69, UPT, UPT, UR69, 0x1, URZ ;  /* 0x0000000145457890 */ /* 0x000fe4000fffe0ff */
[----:B--2---:R-:W-:Y:S02]  /*3950*/  ULEA UR5, UR7, UR70, 0x3 ;  /* 0x0000004607057291 */ /* 0x004fe4000f8e18ff */
[----:B------:R-:W-:Y:S01]  /*3960*/  UISETP.NE.AND UP3, UPT, UR69, URZ, UPT ;  /* 0x000000ff4500728c */ /* 0x000fe2000bf65270 */
[----:B------:R-:W-:Y:S10]  /*3970*/  @P2 BRA `(.L_x_65) ;  /* 0x00000000000c2947 */ /* 0x000ff40003800000 */
[----:B-1----:R-:W-:Y:S04]  /*3980*/  SHF.L.U32 R3, R8, 0x1f, RZ ;  /* 0x0000001f08037819 */ /* 0x002fe800000006ff */
[----:B------:R-:W1:Y:S02]  /*3990*/  SYNCS.PHASECHK.TRANS64.TRYWAIT P0, [UR5], R3 ;  /* 0x00000003ff0075a7 */ /* 0x000e640008001105 */
[----:B-1----:R-:W-:Y:S05]  /*39a0*/  @!P0 BRA `(.L_x_66) ;  /* 0x0000005800b48947 */ /* 0x002fea0003800000 */
.L_x_65:
[----:B------:R-:W-:Y:S01]  /*39b0*/  UISETP.NE.AND UP0, UPT, UR68, 0x1, UPT ;  /* 0x000000014400788c */ /* 0x000fe2000bf05270 */
[----:B------:R-:W-:Y:S01]  /*39c0*/  PLOP3.LUT P2, PT, PT, PT, PT, 0x80, 0x8 ;  /* 0x000000000008781c */ /* 0x000fe20003f4f070 */
[----:B------:R-:W-:Y:S01]  /*39d0*/  UIADD3 UR9, UPT, UPT, UR7, 0x1, URZ ;  /* 0x0000000107097890 */ /* 0x000fe2000fffe0ff */
[----:B-1----:R-:W-:Y:S01]  /*39e0*/  MOV.SPILL R3, UR77 ;  /* 0x0000004d00037c02 */ /* 0x002fe20009000f00 */
[----:B------:R-:W-:Y:S01]  /*39f0*/  UIADD3 UR71, UPT, UPT, UR5, 0x10, URZ ;  /* 0x0000001005477890 */ /* 0x000fe2000fffe0ff */
[----:B------:R-:W-:Y:S01]  /*3a00*/  MOV.SPILL R2, UR76 ;  /* 0x0000004c00027c02 */ /* 0x000fe20009000f00 */
[----:B------:R-:W-:Y:S01]  /*3a10*/  UISETP.NE.AND UP1, UPT, UR9, 0x2, UPT ;  /* 0x000000020900788c */ /* 0x000fe2000bf25270 */
[----:B------:R-:W-:Y:S01]  /*3a20*/  PLOP3.LUT P0, PT, PT, PT, UP0, 0x80, 0x8 ;  /* 0x000000000008781c */ /* 0x000fe20003f0f008 */
[----:B------:R-:W-:Y:S02]  /*3a30*/  ULEA UR6, UR7, UR74, 0xb ;  /* 0x0000004a07067291 */ /* 0x000fe4000f8e58ff */
[----:B------:R-:W-:Y:S02]  /*3a40*/  USEL UR5, URZ, 0x1, UP1 ;  /* 0x00000001ff057887 */ /* 0x000fe40008800000 */
[----:B------:R-:W-:Y:S02]  /*3a50*/  USEL UR9, UR9, URZ, UP1 ;  /* 0x000000ff09097287 */ /* 0x000fe40008800000 */
[----:B------:R-:W-:Y:S02]  /*3a60*/  ULEA UR4, UR7, UR73, 0xc ;  /* 0x0000004907047291 */ /* 0x000fe4000f8e60ff */
[----:B------:R-:W-:Y:S01]  /*3a70*/  @UP0 ULEA UR7, UR9, UR70, 0x3 ;  /* 0x0000004609070291 */ /* 0x000fe2000f8e18ff */
[----:B------:R-:W-:Y:S01]  /*3a80*/  LOP3.LUT R8, R8, UR5, RZ, 0x3c, !PT ;  /* 0x0000000508087c12 */ /* 0x000fe2000f8e3cff */
[----:B------:R-:W-:Y:S02]  /*3a90*/  UIADD3 UR22, UPT, UPT, UR6, 0x2, URZ ;  /* 0x0000000206167890 */ /* 0x000fe4000fffe0ff */
[----:B------:R-:W-:Y:S01]  /*3aa0*/  UIADD3 UR18, UPT, UPT, UR4, 0x2, URZ ;  /* 0x0000000204127890 */ /* 0x000fe2000fffe0ff */
[----:B------:R-:W-:Y:S01]  /*3ab0*/  @P0 SHF.L.U32 R0, R8, 0x1f, RZ ;  /* 0x0000001f08000819 */ /* 0x000fe200000006ff */
[----:B------:R-:W-:Y:S02]  /*3ac0*/  UIADD3 UR14, UPT, UPT, UR6, 0x4, URZ ;  /* 0x00000004060e7890 */ /* 0x000fe4000fffe0ff */
[----:B------:R-:W-:Y:S01]  /*3ad0*/  UIADD3 UR12, UPT, UPT, UR4, 0x4, URZ ;  /* 0x00000004040c7890 */ /* 0x000fe2000fffe0ff */
[----:B------:R2:W3:Y:S01]  /*3ae0*/  @P0 SYNCS.PHASECHK.TRANS64.TRYWAIT P2, [UR7], R0 ;  /* 0x00000000ff0005a7 */ /* 0x0004e20008041107 */
[----:B------:R-:W-:Y:S02]  /*3af0*/  UIADD3 UR66, UPT, UPT, UR6, 0x6, URZ ;  /* 0x0000000606427890 */ /* 0x000fe4000fffe0ff */
        /* <DEDUP_REMOVED lines=24> */
[----:B------:R-:W-:Y:S01]  /*3c80*/  UIADD3 UR68, UPT, UPT, UR68, -0x1, URZ ;  /* 0xffffffff44447890 */ /* 0x000fe2000fffe0ff */
[----:B------:R-:W-:Y:S01]  /*3c90*/  UMOV UR7, 0x40004040 ;  /* 0x4000404000077882 */ /* 0x000fe20000000000 */
[----:B------:R-:W-:Y:S01]  /*3ca0*/  UMOV UR76, 0x0 ;  /* 0x00000000004c7882 */ /* 0x000fe20000000000 */
[----:B------:R-:W-:Y:S01]  /*3cb0*/  UMOV UR77, 0x8100910 ;  /* 0x08100910004d7882 */ /* 0x000fe20000000000 */
[----:B------:R-:W-:Y:S01]  /*3cc0*/  UMOV UR5, 0x40004040 ;  /* 0x4000404000057882 */ /* 0x000fe20000000000 */
[----:B------:R-:W-:Y:S01]  /*3cd0*/  UMOV UR23, 0x40004040 ;  /* 0x4000404000177882 */ /* 0x000fe20000000000 */
[----:B------:R1:W-:Y:S01]  /*3ce0*/  UTCHMMA gdesc[UR4], gdesc[UR6], tmem[UR8], tmem[UR76], idesc[UR77], UP2 ;  /* 0x00ff4c06040075ea */ /* 0x0003e20009000008 */
[----:B------:R-:W-:Y:S01]  /*3cf0*/  UPLOP3.LUT UP2, UPT, UPT, UPT, UPT, 0x80, 0x8 ;  /* 0x000000000008789c */ /* 0x000fe20003f4f070 */
[----:B------:R-:W-:Y:S01]  /*3d00*/  UMOV UR19, 0x40004040 ;  /* 0x4000404000137882 */ /* 0x000fe20000000000 */
[----:B------:R-:W-:Y:S01]  /*3d10*/  UMOV UR15, 0x40004040 ;  /* 0x40004040000f7882 */ /* 0x000fe20000000000 */
[----:B------:R4:W-:Y:S01]  /*3d20*/  UTCHMMA gdesc[UR18], gdesc[UR22], tmem[UR8], tmem[UR76], idesc[UR77], UPT ;  /* 0x00ff4c16120075ea */ /* 0x0009e2000b800008 */
[----:B------:R-:W-:Y:S01]  /*3d30*/  UMOV UR13, 0x40004040 ;  /* 0x40004040000d7882 */ /* 0x000fe20000000000 */
        /* <DEDUP_REMOVED lines=18> */
[----:B-1----:R-:W-:Y:S01]  /*3e60*/  UIADD3 UR4, UPT, UPT, UR4, 0xc06, URZ ;  /* 0x00000c0604047890 */ /* 0x002fe2000fffe0ff */
[----:B------:R-:W-:Y:S01]  /*3e70*/  UMOV UR6, 0x0 ;  /* 0x0000000000067882 */ /* 0x000fe20000000000 */
[----:B------:R-:W-:Y:S01]  /*3e80*/  UMOV UR7, 0x8100910 ;  /* 0x0810091000077882 */ /* 0x000fe20000000000 */
[----:B------:R-:W-:Y:S01]  /*3e90*/  UMOV UR31, 0x40004040 ;  /* 0x40004040001f7882 */ /* 0x000fe20000000000 */
[----:B----4-:R-:W-:Y:S01]  /*3ea0*/  UMOV UR22, 0x0 ;  /* 0x0000000000167882 */ /* 0x010fe20000000000 */
[----:B------:R-:W-:Y:S01]  /*3eb0*/  UMOV UR23, 0x8100910 ;  /* 0x0810091000177882 */ /* 0x000fe20000000000 */
[----:B------:R-:W-:Y:S01]  /*3ec0*/  R2UR.FILL UR77, R3 ;  /* 0x00000000034d72ca */ /* 0x000fe200004e0000 */
[----:B------:R1:W-:Y:S01]  /*3ed0*/  UTCHMMA gdesc[UR12], gdesc[UR14], tmem[UR8], tmem[UR22], idesc[UR23], UPT ;  /* 0x00ff160e0c0075ea */ /* 0x0003e2000b800008 */
[----:B------:R-:W-:Y:S01]  /*3ee0*/  R2UR.FILL UR76, R2 ;  /* 0x00000000024c72ca */ /* 0x000fe200004e0000 */
[----:B------:R-:W-:Y:S01]  /*3ef0*/  UTCHMMA gdesc[UR64], gdesc[UR66], tmem[UR8], tmem[UR22], idesc[UR23], UPT ;  /* 0x00ff1642400075ea */ /* 0x000fe2000b800008 */
[----:B------:R-:W-:Y:S01]  /*3f00*/  UTCHMMA gdesc[UR60], gdesc[UR62], tmem[UR8], tmem[UR22], idesc[UR23], UPT ;  /* 0x00ff163e3c0075ea */ /* 0x000fe2000b800008 */
[----:B------:R-:W-:Y:S01]  /*3f10*/  UMOV UR18, 0x0 ;  /* 0x0000000000127882 */ /* 0x000fe20000000000 */
[----:B------:R-:W-:Y:S01]  /*3f20*/  UMOV UR19, 0x8100910 ;  /* 0x0810091000137882 */ /* 0x000fe20000000000 */
[----:B------:R-:W-:Y:S01]  /*3f30*/  UMOV UR29, 0x40004040 ;  /* 0x40004040001d7882 */ /* 0x000fe20000000000 */
[----:B------:R-:W-:Y:S01]  /*3f40*/  UTCHMMA gdesc[UR56], gdesc[UR58], tmem[UR8], tmem[UR18], idesc[UR19], UPT ;  /* 0x00ff123a380075ea */ /* 0x000fe2000b800008 */
[----:B------:R-:W-:Y:S01]  /*3f50*/  UTCHMMA gdesc[UR52], gdesc[UR54], tmem[UR8], tmem[UR18], idesc[UR19], UPT ;  /* 0x00ff1236340075ea */ /* 0x000fe2000b800008 */
[----:B------:R-:W-:Y:S01]  /*3f60*/  UTCHMMA gdesc[UR48], gdesc[UR50], tmem[UR8], tmem[UR18], idesc[UR19], UPT ;  /* 0x00ff1232300075ea */ /* 0x000fe2000b800008 */
[----:B------:R-:W-:Y:S01]  /*3f70*/  UTCHMMA gdesc[UR44], gdesc[UR46], tmem[UR8], tmem[UR6], idesc[UR7], UPT ;  /* 0x00ff062e2c0075ea */ /* 0x000fe2000b800008 */
[----:B------:R-:W-:Y:S01]  /*3f80*/  UMOV UR27, 0x40004040 ;  /* 0x40004040001b7882 */ /* 0x000fe20000000000 */
[----:B------:R-:W-:Y:S01]  /*3f90*/  UMOV UR25, 0x40004040 ;  /* 0x4000404000197882 */ /* 0x000fe20000000000 */
[----:B------:R-:W-:Y:S01]  /*3fa0*/  UMOV UR21, 0x40004040 ;  /* 0x4000404000157882 */ /* 0x000fe20000000000 */
[----:B------:R-:W-:Y:S01]  /*3fb0*/  UMOV UR17, 0x40004040 ;  /* 0x4000404000117882 */ /* 0x000fe20000000000 */
[----:B------:R-:W-:Y:S01]  /*3fc0*/  UMOV UR11, 0x40004040 ;  /* 0x40004040000b7882 */ /* 0x000fe20000000000 */
[----:B-1----:R-:W-:Y:S01]  /*3fd0*/  UMOV UR12, 0x0 ;  /* 0x00000000000c7882 */ /* 0x002fe20000000000 */
[----:B------:R-:W-:Y:S01]  /*3fe0*/  UMOV UR13, 0x8100910 ;  /* 0x08100910000d7882 */ /* 0x000fe20000000000 */
[----:B------:R-:W-:Y:S01]  /*3ff0*/  UMOV UR14, 0x0 ;  /* 0x00000000000e7882 */ /* 0x000fe20000000000 */
[----:B------:R-:W-:Y:S01]  /*4000*/  UTCHMMA gdesc[UR40], gdesc[UR42], tmem[UR8], tmem[UR12], idesc[UR13], UPT ;  /* 0x00ff0c2a280075ea */ /* 0x000fe2000b800008 */
[----:B------:R-:W-:Y:S01]  /*4010*/  UTCHMMA gdesc[UR36], gdesc[UR38], tmem[UR8], tmem[UR6], idesc[UR7], UPT ;  /* 0x00ff0626240075ea */ /* 0x000fe2000b800008 */
[----:B------:R-:W-:Y:S01]  /*4020*/  UMOV UR15, 0x8100910 ;  /* 0x08100910000f7882 */ /* 0x000fe20000000000 */
[----:B------:R-:W-:Y:S01]  /*4030*/  UTCHMMA gdesc[UR32], gdesc[UR34], tmem[UR8], tmem[UR18], idesc[UR19], UPT ;  /* 0x00ff1222200075ea */ /* 0x000fe2000b800008 */
[----:B------:R-:W-:Y:S01]  /*4040*/  UTCHMMA gdesc[UR28], gdesc[UR30], tmem[UR8], tmem[UR14], idesc[UR15], UPT ;  /* 0x00ff0e1e1c0075ea */ /* 0x000fe2000b800008 */
[----:B------:R-:W-:Y:S01]  /*4050*/  UTCHMMA gdesc[UR24], gdesc[UR26], tmem[UR8], tmem[UR12], idesc[UR13], UPT ;  /* 0x00ff0c1a180075ea */ /* 0x000fe2000b800008 */
[----:B------:R1:W-:Y:S01]  /*4060*/  UTCHMMA gdesc[UR16], gdesc[UR20], tmem[UR8], tmem[UR6], idesc[UR7], UPT ;  /* 0x00ff0614100075ea */ /* 0x0003e2000b800008 */
[----:B------:R2:W-:Y:S01]  /*4070*/  UTCHMMA gdesc[UR4], gdesc[UR10], tmem[UR8], tmem[UR76], idesc[UR77], UPT ;  /* 0x00ff4c0a040075ea */ /* 0x0005e2000b800008 */
[----:B------:R2:W-:Y:S01]  /*4080*/  UTCBAR.MULTICAST [UR71], URZ, UR72 ;  /* 0x000000ff470073e9 */ /* 0x0005e20008000848 */
[----:B-1----:R-:W-:Y:S01]  /*4090*/  UMOV UR7, UR9 ;  /* 0x0000000900077c82 */ /* 0x002fe20008000000 */
[----:B---3--:R-:W-:Y:S05]  /*40a0*/  BRA.U UP3, `(.L_x_67) ;  /* 0xfffffff903247547 */ /* 0x008fea000b83ffff */
.L_x_64:
[----:B--2---:R-:W-:Y:S02]  /*40b0*/  R2UR UR4, R13 ;  /* 0x000000000d0472ca */ /* 0x004fe400000e0000 */
[----:B------:R-:W-:-:S04]  /*40c0*/  ISETP.NE.AND P0, PT, R10, 0x2, PT ;  /* 0x000000020a00780c */ /* 0x000fc80003f05270 */
[----:B-1----:R-:W-:Y:S02]  /*40d0*/  SEL R0, RZ, 0x1, P0 ;  /* 0x00000001ff007807 */ /* 0x002fe40000000000 */
[----:B------:R-:W-:Y:S02]  /*40e0*/  SEL R10, R10, RZ, P0 ;  /* 0x000000ff0a0a7207 */ /* 0x000fe40000000000 */
[----:B------:R-:W-:-:S03]  /*40f0*/  LOP3.LUT R9, R9, R0, RZ, 0x3c, !PT ;  /* 0x0000000009097212 */ /* 0x000fc600078e3cff */
[----:B------:R-:W-:Y:S02]  /*4100*/  UIADD3 UR5, UPT, UPT, UR4, 0x90, URZ ;  /* 0x0000009004057890 */ /* 0x000fe4000fffe0ff */
[----:B------:R-:W-:-:S04]  /*4110*/  UIADD3 UR4, UPT, UPT, UR75, 0x1, URZ ;  /* 0x000000014b047890 */ /* 0x000fc8000fffe0ff */
[----:B------:R-:W-:-:S03]  /*4120*/  UISETP.NE.AND UP0, UPT, UR4, 0x4, UPT ;  /* 0x000000040400788c */ /* 0x000fc6000bf05270 */
[----:B------:R1:W-:Y:S01]  /*4130*/  UTCBAR [UR5], URZ ;  /* 0x000000ff050073e9 */ /* 0x0003e200080000ff */
[----:B------:R-:W-:Y:S02]  /*4140*/  USEL UR6, URZ, 0x1, UP0 ;  /* 0x00000001ff067887 */ /* 0x000fe40008000000 */
[----:B------:R-:W-:-:S04]  /*4150*/  USEL UR75, UR4, URZ, UP0 ;  /* 0x000000ff044b7287 */ /* 0x000fc80008000000 */
[----:B------:R-:W-:Y:S01]  /*4160*/  LOP3.LUT R11, R11, UR6, RZ, 0x3c, !PT ;  /* 0x000000060b0b7c12 */ /* 0x000fe2000f8e3cff */
[----:B------:R-:W-:Y:S07]  /*4170*/  @P1 BRA `(.L_x_68) ;  /* 0xfffffff400681947 */ /* 0x000fee000383ffff */
[----:B------:R-:W2:Y:S01]  /*4180*/  S2UR UR8, SR_CgaCtaId ;  /* 0x00000000000879c3 */ /* 0x000ea20000008800 */
[----:B------:R-:W-:Y:S01]  /*4190*/  ELECT P0, URZ, PT ;  /* 0x0000000000ff782f */ /* 0x000fe20003800000 */
[----:B------:R-:W-:Y:S01]  /*41a0*/  IMAD.MOV.U32 R0, RZ, RZ, 0x1 ;  /* 0x00000001ff007424 */ /* 0x000fe200078e00ff */
[----:B------:R-:W-:Y:S01]  /*41b0*/  UIADD3 UR70, UPT, UPT, UR70, 0xb0, URZ ;  /* 0x000000b046467890 */ /* 0x000fe2000fffe0ff */
[----:B------:R-:W-:Y:S01]  /*41c0*/  SHF.L.U32 R3, R11, 0x1f, RZ ;  /* 0x0000001f0b037819 */ /* 0x000fe200000006ff */
[----:B------:R-:W-:-:S03]  /*41d0*/  UMOV UR4, 0x40 ;  /* 0x0000004000047882 */ /* 0x000fc60000000000 */
[----:B------:R-:W-:Y:S01]  /*41e0*/  UVIRTCOUNT.DEALLOC.SMPOOL 0x80 ;  /* 0x000000800000784c */ /* 0x000fe20000000000 */
[----:B--2---:R-:W-:Y:S02]  /*41f0*/  ULEA UR8, UR8, UR4, 0x18 ;  /* 0x0000000408087291 */ /* 0x004fe4000f8ec0ff */
[----:B------:R-:W-:-:S07]  /*4200*/  ULEA UR4, UR75, UR70, 0x3 ;  /* 0x000000464b047291 */ /* 0x000fce000f8e18ff */
[----:B------:R2:W-:Y:S02]  /*4210*/  @P0 STS.U8 [UR8+0x1c], R0 ;  /* 0x00001c00ff000988 */ /* 0x0005e40008000008 */
[----:B------:R-:W3:Y:S02]  /*4220*/  SYNCS.PHASECHK.TRANS64.TRYWAIT P0, [UR4], R3 ;  /* 0x00000003ff0075a7 */ /* 0x000ee40008001104 */
[----:B--23--:R-:W-:Y:S05]  /*4230*/  @!P0 BRA `(.L_x_69) ;  /* 0x0000005000a88947 */ /* 0x00cfea0003800000 */
.L_x_156:
[----:B------:R-:W-:-:S04]  /*4240*/  UIADD3 UR4, UPT, UPT, UR75, 0x1, URZ ;  /* 0x000000014b047890 */ /* 0x000fc8000fffe0ff */
[----:B------:R-:W-:-:S04]  /*4250*/  UISETP.NE.AND UP0, UPT, UR4, 0x4, UPT ;  /* 0x000000040400788c */ /* 0x000fc8000bf05270 */
[----:B------:R-:W-:Y:S02]  /*4260*/  USEL UR6, URZ, 0x1, UP0 ;  /* 0x00000001ff067887 */ /* 0x000fe40008000000 */
[----:B------:R-:W-:-:S04]  /*4270*/  USEL UR4, UR4, URZ, UP0 ;  /* 0x000000ff04047287 */ /* 0x000fc80008000000 */
[----:B-1----:R-:W-:Y:S01]  /*4280*/  ULEA UR5, UR4, UR70, 0x3 ;  /* 0x0000004604057291 */ /* 0x002fe2000f8e18ff */
[----:B------:R-:W-:-:S04]  /*4290*/  LOP3.LUT R2, R11, UR6, RZ, 0x3c, !PT ;  /* 0x000000060b027c12 */ /* 0x000fc8000f8e3cff */
[----:B--2---:R-:W-:-:S04]  /*42a0*/  SHF.L.U32 R3, R2, 0x1f, RZ ;  /* 0x0000001f02037819 */ /* 0x004fc800000006ff */
[----:B------:R-:W1:Y:S02]  /*42b0*/  SYNCS.PHASECHK.TRANS64.TRYWAIT P0, [UR5], R3 ;  /* 0x00000003ff0075a7 */ /* 0x000e640008001105 */
[----:B-1----:R-:W-:Y:S05]  /*42c0*/  @!P0 BRA `(.L_x_70) ;  /* 0x00000050009c8947 */ /* 0x002fea0003800000 */
.L_x_158:
[----:B------:R-:W-:-:S04]  /*42d0*/  UIADD3 UR4, UPT, UPT, UR4, 0x1, URZ ;  /* 0x0000000104047890 */ /* 0x000fc8000fffe0ff */
[----:B------:R-:W-:-:S04]  /*42e0*/  UISETP.NE.AND UP0, UPT, UR4, 0x4, UPT ;  /* 0x000000040400788c */ /* 0x000fc8000bf05270 */
[----:B------:R-:W-:Y:S02]  /*42f0*/  USEL UR6, URZ, 0x1, UP0 ;  /* 0x00000001ff067887 */ /* 0x000fe40008000000 */
[----:B------:R-:W-:-:S04]  /*4300*/  USEL UR4, UR4, URZ, UP0 ;  /* 0x000000ff04047287 */ /* 0x000fc80008000000 */
[----:B------:R-:W-:Y:S01]  /*4310*/  ULEA UR5, UR4, UR70, 0x3 ;  /* 0x0000004604057291 */ /* 0x000fe2000f8e18ff */
[----:B------:R-:W-:-:S04]  /*4320*/  LOP3.LUT R2, R2, UR6, RZ, 0x3c, !PT ;  /* 0x0000000602027c12 */ /* 0x000fc8000f8e3cff */
[----:B-1----:R-:W-:-:S04]  /*4330*/  SHF.L.U32 R3, R2, 0x1f, RZ ;  /* 0x0000001f02037819 */ /* 0x002fc800000006ff */
[----:B------:R-:W1:Y:S02]  /*4340*/  SYNCS.PHASECHK.TRANS64.TRYWAIT P0, [UR5], R3 ;  /* 0x00000003ff0075a7 */ /* 0x000e640008001105 */
[----:B-1----:R-:W-:Y:S05]  /*4350*/  @!P0 BRA `(.L_x_71) ;  /* 0x0000005000908947 */ /* 0x002fea0003800000 */
.L_x_160:
[----:B------:R-:W-:-:S04]  /*4360*/  UIADD3 UR4, UPT, UPT, UR4, 0x1, URZ ;  /* 0x0000000104047890 */ /* 0x000fc8000fffe0ff */
[----:B------:R-:W-:-:S04]  /*4370*/  UISETP.NE.AND UP0, UPT, UR4, 0x4, UPT ;  /* 0x000000040400788c */ /* 0x000fc8000bf05270 */
[----:B------:R-:W-:Y:S02]  /*4380*/  USEL UR5, URZ, 0x1, UP0 ;  /* 0x00000001ff057887 */ /* 0x000fe40008000000 */
[----:B------:R-:W-:-:S04]  /*4390*/  USEL UR4, UR4, URZ, UP0 ;  /* 0x000000ff04047287 */ /* 0x000fc80008000000 */
[----:B------:R-:W-:Y:S01]  /*43a0*/  ULEA UR4, UR4, UR70, 0x3 ;  /* 0x0000004604047291 */ /* 0x000fe2000f8e18ff */
[----:B-1----:R-:W-:-:S04]  /*43b0*/  LOP3.LUT R3, R2, UR5, RZ, 0x3c, !PT ;  /* 0x0000000502037c12 */ /* 0x002fc8000f8e3cff */
[----:B------:R-:W-:-:S04]  /*43c0*/  SHF.L.U32 R3, R3, 0x1f, RZ ;  /* 0x0000001f03037819 */ /* 0x000fc800000006ff */
[----:B------:R-:W1:Y:S02]  /*43d0*/  SYNCS.PHASECHK.TRANS64.TRYWAIT P0, [UR4], R3 ;  /* 0x00000003ff0075a7 */ /* 0x000e640008001104 */
[----:B-1----:R-:W-:Y:S05]  /*43e0*/  @!P0 BRA `(.L_x_72) ;  /* 0x0000005000848947 */ /* 0x002fea0003800000 */
.L_x_162:
[----:B------:R-:W-:Y:S01]  /*43f0*/  NOP ;  /* 0x0000000000007918 */ /* 0x000fe20000000000 */
[----:B-1----:R-:W1:Y:S01]  /*4400*/  LDS R0, [UR8+0x14] ;  /* 0x00001408ff007984 */ /* 0x002e620008000800 */
[----:B------:R-:W-:Y:S01]  /*4410*/  R2UR UR4, R15 ;  /* 0x000000000f0472ca */ /* 0x000fe200000e0000 */
[----:B------:R-:W-:Y:S01]  /*4420*/  UMOV UR5, 0xffff ;  /* 0x0000ffff00057882 */ /* 0x000fe20000000000 */
[----:B------:R-:W-:-:S11]  /*4430*/  UMOV UR6, 0x1 ;  /* 0x0000000100067882 */ /* 0x000fd60000000000 */
[----:B------:R-:W-:-:S04]  /*4440*/  ULOP3.LUT UR4, UR4, 0xffff, URZ, 0xc0, !UPT ;  /* 0x0000ffff04047892 */ /* 0x000fc8000f8ec0ff */
[----:B------:R-:W-:-:S04]  /*4450*/  USHF.R.U32.HI UR4, URZ, 0x5, UR4 ;  /* 0x00000005ff047899 */ /* 0x000fc80008011604 */
[----:B------:R-:W-:Y:S02]  /*4460*/  USHF.L.U32 UR5, UR5, UR4, URZ ;  /* 0x0000000405057299 */ /* 0x000fe400080006ff */
[----:B------:R-:W-:-:S04]  /*4470*/  USHF.L.U32 UR4, UR6, UR4, URZ ;  /* 0x0000000406047299 */ /* 0x000fc800080006ff */
[----:B-1----:R-:W-:-:S04]  /*4480*/  LOP3.LUT R0, R0, UR5, RZ, 0xc0, !PT ;  /* 0x0000000500007c12 */ /* 0x002fc8000f8ec0ff */
[----:B------:R-:W-:-:S13]  /*4490*/  ISETP.NE.AND P0, PT, R0, UR5, PT ;  /* 0x0000000500007c0c */ /* 0x000fda000bf05270 */
[----:B------:R-:W-:Y:S05]  /*44a0*/  @P0 BRA `(.L_x_73) ;  /* 0x0000000000580947 */ /* 0x000fea0003800000 */
[----:B------:R-:W1:Y:S02]  /*44b0*/  LDS R0, [UR8+0x18] ;  /* 0x00001808ff007984 */ /* 0x000e640008000800 */
[----:B-1----:R-:W-:-:S04]  /*44c0*/  LOP3.LUT R0, R0, UR4, RZ, 0xc0, !PT ;  /* 0x0000000400007c12 */ /* 0x002fc8000f8ec0ff */
[----:B------:R-:W-:-:S13]  /*44d0*/  ISETP.NE.AND P0, PT, R0, UR4, PT ;  /* 0x0000000400007c0c */ /* 0x000fda000bf05270 */
[----:B------:R-:W-:Y:S05]  /*44e0*/  @P0 BRA `(.L_x_74) ;  /* 0x00000000003c0947 */ /* 0x000fea0003800000 */
[----:B------:R-:W1:Y:S01]  /*44f0*/  S2R R2, SR_LANEID ;  /* 0x0000000000027919 */ /* 0x000e620000000000 */
[----:B------:R-:W-:Y:S01]  /*4500*/  ULOP3.LUT UR5, URZ, UR5, URZ, 0x33, !UPT ;  /* 0x00000005ff057292 */ /* 0x000fe2000f8e33ff */
[----:B------:R-:W-:Y:S01]  /*4510*/  LOP3.LUT R4, RZ, UR4, RZ, 0x33, !PT ;  /* 0x00000004ff047c12 */ /* 0x000fe2000f8e33ff */
[----:B------:R-:W-:Y:S02]  /*4520*/  VOTEU.ANY UR4, UPT, PT ;  /* 0x0000000000047886 */ /* 0x000fe400038e0100 */
[----:B------:R-:W-:Y:S01]  /*4530*/  UFLO.U32 UR4, UR4 ;  /* 0x00000004000472bd */ /* 0x000fe200080e0000 */
[----:B------:R-:W2:Y:S01]  /*4540*/  REDUX UR6, R4 ;  /* 0x00000000040673c4 */ /* 0x000ea20000000000 */
[----:B------:R-:W-:-:S06]  /*4550*/  IMAD.U32 R0, RZ, RZ, UR5 ;  /* 0x00000005ff007e24 */ /* 0x000fcc000f8e00ff */
[----:B------:R3:W-:Y:S01]  /*4560*/  UTCATOMSWS.AND URZ, UR5 ;  /* 0x0000000500ff79e3 */ /* 0x0007e20008000000 */
[----:B------:R-:W4:Y:S01]  /*4570*/  REDUX UR7, R0 ;  /* 0x00000000000773c4 */ /* 0x000f220000000000 */
[----:B-1----:R-:W-:Y:S01]  /*4580*/  ISETP.EQ.U32.AND P0, PT, R2, UR4, PT ;  /* 0x0000000402007c0c */ /* 0x002fe2000bf02070 */
[----:B--2---:R-:W-:Y:S01]  /*4590*/  IMAD.U32 R2, RZ, RZ, UR6 ;  /* 0x00000006ff027e24 */ /* 0x004fe2000f8e00ff */
[----:B----4-:R-:W-:-:S11]  /*45a0*/  MOV R3, UR7 ;  /* 0x0000000700037c02 */ /* 0x010fd60008000f00 */
[----:B------:R3:W-:Y:S04]  /*45b0*/  @P0 ATOMS.AND RZ, [UR8+0x14], R3 ;  /* 0x00001403ffff098c */ /* 0x0007e8000a800008 */
[----:B------:R3:W-:Y:S01]  /*45c0*/  @P0 ATOMS.AND RZ, [UR8+0x18], R2 ;  /* 0x00001802ffff098c */ /* 0x0007e2000a800008 */
[----:B------:R-:W-:Y:S05]  /*45d0*/  BRA `(.L_x_75) ;  /* 0x0000000000147947 */ /* 0x000fea0003800000 */
.L_x_74:
[----:B------:R-:W-:Y:S02]  /*45e0*/  MOV R2, 0x4600 ;  /* 0x0000460000027802 */ /* 0x000fe40000000f00 */
[----:B-----5:R-:W-:Y:S05]  /*45f0*/  CALL.REL.NOINC `($__internal_0_$__cuda_sm10x_tcgen05_guardrail_trap_col_being_dealloced_not_returned_by_alloc) ;  /* 0x0000005400687944 */ /* 0x020fea0003c00000 */
[----:B------:R-:W-:Y:S05]  /*4600*/  BRA `(.L_x_75) ;  /* 0x0000000000087947 */ /* 0x000fea0003800000 */
.L_x_73:
[----:B------:R-:W-:Y:S02]  /*4610*/  MOV R2, 0x4630 ;  /* 0x0000463000027802 */ /* 0x000fe40000000f00 */
[----:B-----5:R-:W-:Y:S05]  /*4620*/  CALL.REL.NOINC `($__internal_2_$__cuda_sm10x_tcgen05_guardrail_trap_unallocated_columns_being_dealloced) ;  /* 0x0000005400747944 */ /* 0x020fea0003c00000 */
.L_x_75:
[----:B------:R-:W-:Y:S01]  /*4630*/  NOP ;  /* 0x0000000000007918 */ /* 0x000fe20000000000 */
[----:B---3--:R-:W-:Y:S05]  /*4640*/  EXIT ;  /* 0x000000000000794d */ /* 0x008fea0003800000 */
.L_x_57:
[----:B------:R-:W-:-:S09]  /*4650*/  UISETP.NE.OR UP0, UPT, UR17, 0x3, !UP3 ;  /* 0x000000031100788c */ /* 0x000fd2000df05670 */
[----:B------:R-:W-:Y:S05]  /*4660*/  BRA.U UP0, `(.L_x_76) ;  /* 0x00000011005c7547 */ /* 0x000fea000b800000 */
[----:B------:R-:W1:Y:S01]  /*4670*/  LDCU UR31, c[0x0][0x370] ;  /* 0x00006e00ff1f77ac */ /* 0x000e620008000800 */
[----:B------:R-:W2:Y:S01]  /*4680*/  LDC.64 R16, c[0x0][0x348] ;  /* 0x0000d200ff107b82 */ /* 0x000ea20000000a00 */
[----:B------:R-:W-:Y:S02]  /*4690*/  HFMA2 R13, -RZ, RZ, 0, 0 ;  /* 0x00000000ff0d7431 */ /* 0x000fe400000001ff */
[----:B------:R-:W-:Y:S01]  /*46a0*/  IMAD.MOV.U32 R15, RZ, RZ, 0x1 ;  /* 0x00000001ff0f7424 */ /* 0x000fe200078e00ff */
[----:B------:R-:W1:Y:S01]  /*46b0*/  LDCU.128 UR40, c[0x0][0xb10] ;  /* 0x00016200ff2877ac */ /* 0x000e620008000c00 */
[----:B------:R-:W-:Y:S01]  /*46c0*/  IMAD.MOV.U32 R14, RZ, RZ, RZ ;  /* 0x000000ffff0e7224 */ /* 0x000fe200078e00ff */
[----:B------:R-:W-:Y:S01]  /*46d0*/  MOV R7, 0x2000 ;  /* 0x0000200000077802 */ /* 0x000fe20000000f00 */
[----:B------:R-:W3:Y:S01]  /*46e0*/  LDCU UR30, c[0x0][0x374] ;  /* 0x00006e80ff1e77ac */ /* 0x000ee20008000800 */
[----:B------:R-:W4:Y:S01]  /*46f0*/  LDC.64 R2, c[0x0][0x888] ;  /* 0x00022200ff027b82 */ /* 0x000f220000000a00 */
[----:B------:R-:W3:Y:S01]  /*4700*/  LDCU UR15, c[0x0][0xb0c] ;  /* 0x00016180ff0f77ac */ /* 0x000ee20008000800 */
[----:B------:R-:W2:Y:S06]  /*4710*/  LDCU UR46, c[0x0][0xb20] ;  /* 0x00016400ff2e77ac */ /* 0x000eac0008000800 */
[----:B------:R-:W4:Y:S01]  /*4720*/  LDC.64 R4, c[0x0][0x890] ;  /* 0x00022400ff047b82 */ /* 0x000f220000000a00 */
[----:B------:R-:W2:Y:S01]  /*4730*/  LDCU UR4, c[0x0][0xb30] ;  /* 0x00016600ff0477ac */ /* 0x000ea20008000800 */
[----:B------:R-:W-:Y:S01]  /*4740*/  UMOV UR21, 0x400 ;  /* 0x0000040000157882 */ /* 0x000fe20000000000 */
[----:B-1----:R-:W-:-:S02]  /*4750*/  UIMAD.WIDE.U32 UR6, UR31, UR40, URZ ;  /* 0x000000281f0672a5 */ /* 0x002fc4000f8e00ff */
[----:B---3--:R-:W-:Y:S02]  /*4760*/  UIMAD.WIDE.U32 UR8, UR30, UR43, URZ ;  /* 0x0000002b1e0872a5 */ /* 0x008fe4000f8e00ff */
[----:B------:R-:W-:Y:S02]  /*4770*/  ULEA UR21, UR54, UR21, 0x18 ;  /* 0x0000001536157291 */ /* 0x000fe4000f8ec0ff */
[----:B------:R-:W-:Y:S02]  /*4780*/  UPLOP3.LUT UP3, UPT, UPT, UPT, UPT, 0x40, 0x4 ;  /* 0x000000000004789c */ /* 0x000fe40003f6e870 */
[----:B------:R-:W-:Y:S01]  /*4790*/  UIADD3 UR37, UPT, UPT, UR21, 0x38, URZ ;  /* 0x0000003815257890 */ /* 0x000fe2000fffe0ff */
[----:B------:R-:W-:Y:S01]  /*47a0*/  UMOV UR6, UR7 ;  /* 0x0000000700067c82 */ /* 0x000fe20008000000 */
[----:B------:R-:W-:Y:S01]  /*47b0*/  UMOV UR38, UR9 ;  /* 0x0000000900267c82 */ /* 0x000fe20008000000 */
[----:B------:R-:W-:Y:S02]  /*47c0*/  UISETP.GE.AND UP0, UPT, UR39, 0x1, UPT ;  /* 0x000000012700788c */ /* 0x000fe4000bf06270 */
[----:B------:R-:W-:Y:S01]  /*47d0*/  UISETP.NE.AND UP4, UPT, UR39, 0x1, UPT ;  /* 0x000000012700788c */ /* 0x000fe2000bf85270 */
[----:B------:R-:W1:Y:S01]  /*47e0*/  LDCU.64 UR22, c[0x0][0xb28] ;  /* 0x00016500ff1677ac */ /* 0x000e620008000a00 */
[----:B------:R-:W-:-:S02]  /*47f0*/  UISETP.NE.AND UP6, UPT, UR15, 0x1, UPT ;  /* 0x000000010f00788c */ /* 0x000fc4000bfc5270 */
[----:B------:R-:W-:Y:S02]  /*4800*/  UISETP.NE.AND UP5, UPT, UR42, 0x1, UPT ;  /* 0x000000012a00788c */ /* 0x000fe4000bfa5270 */
[----:B------:R-:W-:Y:S02]  /*4810*/  UIADD3 UR33, UPT, UPT, UR21, 0x20, URZ ;  /* 0x0000002015217890 */ /* 0x000fe4000fffe0ff */
[----:B------:R-:W-:Y:S02]  /*4820*/  UIADD3 UR25, UPT, UPT, UR21, 0x28, URZ ;  /* 0x0000002815197890 */ /* 0x000fe4000fffe0ff */
[----:B------:R-:W-:Y:S02]  /*4830*/  UIADD3 UR17, UPT, UPT, UR21, 0x30, URZ ;  /* 0x0000003015117890 */ /* 0x000fe4000fffe0ff */
[----:B------:R-:W-:Y:S02]  /*4840*/  UPRMT UR37, UR54, 0x654, UR37 ;  /* 0x0000065436257896 */ /* 0x000fe40008000025 */
[----:B------:R-:W-:-:S02]  /*4850*/  USHF.R.U32.HI UR44, URZ, UR41, UR6 ;  /* 0x00000029ff2c7299 */ /* 0x000fc40008011606 */
[----:B--2---:R-:W-:Y:S02]  /*4860*/  USHF.R.U32.HI UR38, URZ, UR46, UR38 ;  /* 0x0000002eff267299 */ /* 0x004fe40008011626 */
[----:B------:R-:W-:-:S11]  /*4870*/  UISETP.NE.AND UP2, UPT, UR4, 0x1, UPT ;  /* 0x000000010400788c */ /* 0x000fd6000bf45270 */
.L_x_87:
[C---:B------:R-:W-:Y:S02]  /*4880*/  LEA R12, R14.reuse, UR21, 0x3 ;  /* 0x000000150e0c7c11 */ /* 0x040fe4000f8e18ff */
[----:B------:R-:W-:Y:S02]  /*4890*/  SHF.L.U32 R9, R13, 0x1f, RZ ;  /* 0x0000001f0d097819 */ /* 0x000fe400000006ff */
[----:B------:R-:W-:Y:S02]  /*48a0*/  LEA R10, R14, UR21, 0x4 ;  /* 0x000000150e0a7c11 */ /* 0x000fe4000f8e20ff */
[----:B--2---:R-:W2:Y:S02]  /*48b0*/  SYNCS.PHASECHK.TRANS64.TRYWAIT P0, [R12+URZ+0x70], R9 ;  /* 0x000070090c0075a7 */ /* 0x004ea400080011ff */
[----:B--2---:R-:W-:Y:S05]  /*48c0*/  @!P0 BRA `(.L_x_77) ;  /* 0x0000004c00648947 */ /* 0x004fea0003800000 */
.L_x_163:
[----:B--2---:R-:W2:Y:S01]  /*48d0*/  LDS.128 R8, [R10+0x100] ;  /* 0x000100000a087984 */ /* 0x004ea20000000c00 */
[----:B------:R-:W-:Y:S01]  /*48e0*/  UISETP.GE.AND UP0, UPT, UR39, 0x1, UPT ;  /* 0x000000012700788c */ /* 0x000fe2000bf06270 */
[----:B------:R-:W-:Y:S01]  /*48f0*/  @!PT LDS RZ, [RZ] ;  /* 0x00000000fffff984 */ /* 0x000fe20000000800 */
[----:B------:R-:W-:Y:S01]  /*4900*/  @!PT LDS RZ, [RZ] ;  /* 0x00000000fffff984 */ /* 0x000fe20000000800 */
[----:B------:R-:W-:Y:S01]  /*4910*/  @!PT LDS RZ, [RZ] ;  /* 0x00000000fffff984 */ /* 0x000fe20000000800 */
[----:B------:R-:W-:Y:S01]  /*4920*/  @!PT LDS RZ, [RZ] ;  /* 0x00000000fffff984 */ /* 0x000fe20000000800 */
[----:B------:R3:W-:Y:S06]  /*4930*/  MEMBAR.ALL.CTA ;  /* 0x0000000000007992 */ /* 0x0007ec0000008000 */
[----:B---3--:R-:W3:Y:S01]  /*4940*/  FENCE.VIEW.ASYNC.S ;  /* 0x00000000000073c6 */ /* 0x008ee20000000000 */
[----:B--2---:R-:W-:Y:S11]  /*4950*/  LOP3.LUT P0, RZ, R10, 0x1, RZ, 0xc0, !PT ;  /* 0x000000010aff7812 */ /* 0x004ff6000780c0ff */
[----:B------:R-:W-:Y:S02]  /*4960*/  @!UPT UIADD3 URZ, UPT, UPT, URZ, URZ, URZ ;  /* 0x000000fffffff290 */ /* 0x000fe4000fffe0ff */
[----:B---3--:R-:W-:Y:S01]  /*4970*/  VOTEU.ANY UP1, P0 ;  /* 0x0000000000ff7886 */ /* 0x008fe20000020100 */
[----:B------:R-:W-:Y:S11]  /*4980*/  PLOP3.LUT P0, PT, PT, PT, UP1, 0x80, 0x8 ;  /* 0x000000000008781c */ /* 0x000ff60003f0f018 */
[----:B------:R-:W-:Y:S02]  /*4990*/  @!UPT UIADD3 URZ, UPT, UPT, URZ, URZ, URZ ;  /* 0x000000fffffff290 */ /* 0x000fe4000fffe0ff */
[----:B------:R-:W-:Y:S02]  /*49a0*/  @P0 SHF.R.U32.HI R0, RZ, 0x10, R9 ;  /* 0x00000010ff000819 */ /* 0x000fe40000011609 */
[----:B------:R-:W-:Y:S02]  /*49b0*/  @P0 MOV R6, R8 ;  /* 0x0000000800060202 */ /* 0x000fe40000000f00 */
[----:B------:R-:W-:Y:S01]  /*49c0*/  @P0 R2UR UR4, R0 ;  /* 0x00000000000402ca */ /* 0x000fe200000e0000 */
[----:B------:R-:W-:Y:S01]  /*49d0*/  VIADD R0, R12, 0x80 ;  /* 0x000000800c007836 */ /* 0x000fe20000000000 */
[----:B------:R-:W-:Y:S02]  /*49e0*/  @P0 LOP3.LUT R8, R9, 0xffff, RZ, 0xc0, !PT ;  /* 0x0000ffff09080812 */ /* 0x000fe400078ec0ff */
[----:B------:R-:W-:Y:S02]  /*49f0*/  @P0 R2UR UR6, R6 ;  /* 0x00000000060602ca */ /* 0x000fe400000e0000 */
[----:B------:R-:W-:Y:S02]  /*4a00*/  PRMT R0, RZ, 0x654, R0 ;  /* 0x00000654ff007816 */ /* 0x000fe40000000000 */
[----:B------:R-:W-:Y:S02]  /*4a10*/  @P0 R2UR UR5, R8 ;  /* 0x00000000080502ca */ /* 0x000fe400000e0000 */
[----:B------:R2:W-:Y:S03]  /*4a20*/  SYNCS.ARRIVE.TRANS64.RED.A1T0 RZ, [R0+URZ], RZ ;  /* 0x000000ff00ff79a7 */ /* 0x0005e600081004ff */
[----:B------:R-:W-:Y:S04]  /*4a30*/  @UP1 UMOV UR29, UR4 ;  /* 0x00000004001d1c82 */ /* 0x000fe80008000000 */
[----:B------:R-:W-:Y:S04]  /*4a40*/  @UP1 UMOV UR14, UR6 ;  /* 0x00000006000e1c82 */ /* 0x000fe80008000000 */
[----:B------:R-:W-:Y:S01]  /*4a50*/  @UP1 UMOV UR13, UR5 ;  /* 0x00000005000d1c82 */ /* 0x000fe20008000000 */
[----:B------:R-:W-:Y:S05]  /*4a60*/  BRA.U !UP0, `(.L_x_78) ;  /* 0x0000000108a47547 */ /* 0x000fea000b800000 */
[----:B------:R-:W-:Y:S02]  /*4a70*/  UIMAD.WIDE.U32 UR18, UR13, UR43, URZ ;  /* 0x0000002b0d1272a5 */ /* 0x000fe4000f8e00ff */
[----:B------:R-:W-:Y:S02]  /*4a80*/  UIMAD.WIDE.U32 UR26, UR14, UR40, URZ ;  /* 0x000000280e1a72a5 */ /* 0x000fe4000f8e00ff */
[----:B------:R-:W-:Y:S02]  /*4a90*/  USEL UR4, UR30, UR38, !UP5 ;  /* 0x000000261e047287 */ /* 0x000fe4000e800000 */
[----:B------:R-:W-:Y:S02]  /*4aa0*/  USEL UR7, UR31, UR44, !UP6 ;  /* 0x0000002c1f077287 */ /* 0x000fe4000f000000 */
[----:B-1----:R-:W-:Y:S02]  /*4ab0*/  UIMAD.WIDE.U32 UR8, UR4, UR22, URZ ;  /* 0x00000016040872a5 */ /* 0x002fe4000f8e00ff */
[----:B------:R-:W-:Y:S01]  /*4ac0*/  UIMAD.WIDE.U32 UR10, UR7, UR22, URZ ;  /* 0x00000016070a72a5 */ /* 0x000fe2000f8e00ff */
[----:B------:R-:W-:Y:S02]  /*4ad0*/  UMOV UR5, UR19 ;  /* 0x0000001300057c82 */ /* 0x000fe40008000000 */
[----:B------:R-:W-:Y:S03]  /*4ae0*/  USHF.R.U32.HI UR6, URZ, UR46, UR5 ;  /* 0x0000002eff067299 */ /* 0x000fe60008011605 */
[----:B------:R-:W-:Y:S01]  /*4af0*/  UMOV UR5, UR27 ;  /* 0x0000001b00057c82 */ /* 0x000fe20008000000 */
[----:B------:R-:W-:Y:S02]  /*4b00*/  USEL UR6, UR13, UR6, !UP5 ;  /* 0x000000060d067287 */ /* 0x000fe4000e800000 */
[----:B------:R-:W-:Y:S03]  /*4b10*/  USHF.R.U32.HI UR12, URZ, UR41, UR5 ;  /* 0x00000029ff0c7299 */ /* 0x000fe60008011605 */
[----:B------:R-:W-:Y:S02]  /*4b20*/  UMOV UR5, UR9 ;  /* 0x0000000900057c82 */ /* 0x000fe40008000000 */
[----:B------:R-:W-:Y:S03]  /*4b30*/  @UP4 USHF.R.U32.HI UR4, URZ, UR23, UR5 ;  /* 0x00000017ff044299 */ /* 0x000fe60008011605 */
[----:B------:R-:W-:Y:S01]  /*4b40*/  UMOV UR5, UR11 ;  /* 0x0000000b00057c82 */ /* 0x000fe20008000000 */
[----:B------:R-:W-:Y:S02]  /*4b50*/  UIMAD UR4, UR39, UR4, URZ ;  /* 0x00000004270472a4 */ /* 0x000fe4000f8e02ff */
[----:B------:R-:W-:Y:S02]  /*4b60*/  @UP4 USHF.R.U32.HI UR7, URZ, UR23, UR5 ;  /* 0x00000017ff074299 */ /* 0x000fe40008011605 */
[----:B------:R-:W-:Y:S02]  /*4b70*/  UIMAD.WIDE.U32 UR10, UR6, UR22, URZ ;  /* 0x00000016060a72a5 */ /* 0x000fe4000f8e00ff */
[----:B------:R-:W-:Y:S02]  /*4b80*/  USEL UR5, UR14, UR12, !UP6 ;  /* 0x0000000c0e057287 */ /* 0x000fe4000f000000 */
[----:B------:R-:W-:Y:S02]  /*4b90*/  UIMAD UR8, UR39, UR7, URZ ;  /* 0x00000007270872a4 */ /* 0x000fe4000f8e02ff */
[----:B------:R-:W-:Y:S03]  /*4ba0*/  UISETP.GE.AND UP0, UPT, UR6, UR4, UPT ;  /* 0x000000040600728c */ /* 0x000fe6000bf06270 */
[----:B------:R-:W-:Y:S01]  /*4bb0*/  UMOV UR4, UR11 ;  /* 0x0000000b00047c82 */ /* 0x000fe20008000000 */
[----:B------:R-:W-:Y:S02]  /*4bc0*/  UISETP.GE.OR UP0, UPT, UR5, UR8, UP0 ;  /* 0x000000080500728c */ /* 0x000fe40008706670 */
[----:B------:R-:W-:Y:S02]  /*4bd0*/  USHF.R.U32.HI UR4, URZ, UR23, UR4 ;  /* 0x00000017ff047299 */ /* 0x000fe40008011604 */
[----:B------:R-:W-:Y:S02]  /*4be0*/  UIMAD.WIDE.U32 UR8, UR5, UR22, URZ ;  /* 0x00000016050872a5 */ /* 0x000fe4000f8e00ff */
[----:B------:R-:W-:Y:S04]  /*4bf0*/  USEL UR10, UR6, UR4, !UP4 ;  /* 0x00000004060a7287 */ /* 0x000fe8000e000000 */
[----:B------:R-:W-:Y:S01]  /*4c00*/  UIADD3 UR11, UPT, UPT, -UR10, URZ, URZ ;  /* 0x000000ff0a0b7290 */ /* 0x000fe2000fffe1ff */
[----:B------:R-:W-:Y:S02]  /*4c10*/  @!UP0 UMOV UR4, UR9 ;  /* 0x0000000900048c82 */ /* 0x000fe40008000000 */
[----:B------:R-:W-:Y:S02]  /*4c20*/  @!UP0 USHF.R.U32.HI UR4, URZ, UR23, UR4 ;  /* 0x00000017ff048299 */ /* 0x000fe40008011604 */
[----:B------:R-:W-:Y:S02]  /*4c30*/  UIMAD UR8, UR39, UR11, UR6 ;  /* 0x0000000b270872a4 */ /* 0x000fe4000f8e0206 */
[----:B------:R-:W-:Y:S04]  /*4c40*/  @!UP0 USEL UR4, UR5, UR4, !UP4 ;  /* 0x0000000405048287 */ /* 0x000fe8000e000000 */
[----:B------:R-:W-:Y:S02]  /*4c50*/  @!UP0 UIMAD UR8, UR7, UR8, UR4 ;  /* 0x00000008070882a4 */ /* 0x000fe4000f8e0204 */
[----:B------:R-:W-:Y:S02]  /*4c60*/  @!UP0 UIADD3 UR9, UPT, UPT, UR10, -UR4, URZ ;  /* 0x800000040a098290 */ /* 0x000fe4000fffe0ff */
[----:B------:R-:W-:Y:S02]  /*4c70*/  UIADD3 UR4, UPT, UPT, -UR5, URZ, URZ ;  /* 0x000000ff05047290 */ /* 0x000fe4000fffe1ff */
[----:B------:R-:W-:Y:S02]  /*4c80*/  UIADD3 UR7, UPT, UPT, -UR6, URZ, URZ ;  /* 0x000000ff06077290 */ /* 0x000fe4000fffe1ff */
[----:B------:R-:W-:Y:S02]  /*4c90*/  @!UP0 UIMAD UR6, UR9, UR39, UR5 ;  /* 0x00000027090682a4 */ /* 0x000fe4000f8e0205 */
[----:B------:R-:W-:Y:S02]  /*4ca0*/  UIMAD UR14, UR15, UR4, UR14 ;  /* 0x000000040f0e72a4 */ /* 0x000fe4000f8e020e */
[----:B------:R-:W-:Y:S01]  /*4cb0*/  UIMAD UR13, UR42, UR7, UR13 ;  /* 0x000000072a0d72a4 */ /* 0x000fe2000f8e020d */
[----:B------:R-:W-:Y:S02]  /*4cc0*/  @!UP0 UMOV UR5, UR8 ;  /* 0x0000000800058c82 */ /* 0x000fe40008000000 */
[----:B------:R-:W-:Y:S02]  /*4cd0*/  UIMAD UR14, UR5, UR15, UR14 ;  /* 0x0000000f050e72a4 */ /* 0x000fe4000f8e020e */
[----:B------:R-:W-:Y:S11]  /*4ce0*/  UIMAD UR13, UR6, UR42, UR13 ;  /* 0x0000002a060d72a4 */ /* 0x000ff6000f8e020d */
[----:B------:R-:W-:Y:S01]  /*4cf0*/  @!UPT UIADD3 URZ, UPT, UPT, URZ, URZ, URZ ;  /* 0x000000fffffff290 */ /* 0x000fe2000fffe0ff */
.L_x_78:
[----:B------:R-:W3:Y:S01]  /*4d00*/  @!UP2 LDCU.128 UR8, c[0x0][0xb10] ;  /* 0x00016200ff08a7ac */ /* 0x000ee20008000c00 */
[C---:B----4-:R-:W-:Y:S02]  /*4d10*/  ISETP.NE.U32.AND P1, PT, R4.reuse, RZ, PT ;  /* 0x000000ff0400720c */ /* 0x050fe40003f25070 */
[----:B------:R-:W-:Y:S02]  /*4d20*/  ISETP.NE.U32.AND P0, PT, R4, RZ, PT ;  /* 0x000000ff0400720c */ /* 0x000fe40003f05070 */
[C---:B------:R-:W-:Y:S02]  /*4d30*/  ISETP.NE.AND.EX P1, PT, R5.reuse, RZ, PT, P1 ;  /* 0x000000ff0500720c */ /* 0x040fe40003f25310 */
[----:B------:R-:W-:Y:S01]  /*4d40*/  ISETP.NE.AND.EX P0, PT, R5, RZ, PT, P0 ;  /* 0x000000ff0500720c */ /* 0x000fe20003f05300 */
[----:B------:R-:W4:Y:S01]  /*4d50*/  @!UP2 LDCU UR5, c[0x0][0xb0c] ;  /* 0x00016180ff05a7ac */ /* 0x000f220008000800 */
[----:B------:R-:W-:Y:S01]  /*4d60*/  SHF.L.U32 R9, R15, 0x1f, RZ ;  /* 0x0000001f0f097819 */ /* 0x000fe200000006ff */
[----:B------:R-:W-:Y:S02]  /*4d70*/  USHF.L.U32 UR35, UR16, 0x7, URZ ;  /* 0x0000000710237899 */ /* 0x000fe400080006ff */
[----:B------:R-:W-:Y:S02]  /*4d80*/  USHF.L.U32 UR34, UR20, 0x6, URZ ;  /* 0x0000000614227899 */ /* 0x000fe400080006ff */
[----:B---3--:R-:W-:Y:S07]  /*4d90*/  UIMAD.WIDE.U32 UR6, UR14, UR8, URZ ;  /* 0x000000080e0672a5 */ /* 0x008fee000f8e00ff */
[----:B------:R-:W-:Y:S01]  /*4da0*/  @!UP2 UMOV UR4, UR7 ;  /* 0x000000070004ac82 */ /* 0x000fe20008000000 */
[----:B----4-:R-:W-:Y:S02]  /*4db0*/  @!UP2 UISETP.NE.AND UP0, UPT, UR5, 0x1, UPT ;  /* 0x000000010500a88c */ /* 0x010fe4000bf05270 */
[----:B------:R-:W-:Y:S02]  /*4dc0*/  @!UP2 USHF.R.U32.HI UR4, URZ, UR9, UR4 ;  /* 0x00000009ff04a299 */ /* 0x000fe40008011604 */
[----:B------:R-:W-:Y:S02]  /*4dd0*/  UIMAD.WIDE.U32 UR6, UR13, UR11, URZ ;  /* 0x0000000b0d0672a5 */ /* 0x000fe4000f8e00ff */
[----:B------:R-:W-:Y:S02]  /*4de0*/  @!UP2 USEL UR8, UR14, UR4, !UP0 ;  /* 0x000000040e08a287 */ /* 0x000fe4000c000000 */
[----:B------:R-:W-:Y:S03]  /*4df0*/  @!UP2 UISETP.NE.AND UP0, UPT, UR10, 0x1, UPT ;  /* 0x000000010a00a88c */ /* 0x000fe6000bf05270 */
[----:B------:R-:W-:Y:S02]  /*4e00*/  @!UP2 UMOV UR6, UR7 ;  /* 0x000000070006ac82 */ /* 0x000fe40008000000 */
[----:B------:R-:W3:Y:S02]  /*4e10*/  @!UP2 LDCU UR4, c[0x0][0xb20] ;  /* 0x00016400ff04a7ac */ /* 0x000ee40008000800 */
[----:B---3--:R-:W-:Y:S04]  /*4e20*/  @!UP2 USHF.R.U32.HI UR6, URZ, UR4, UR6 ;  /* 0x00000004ff06a299 */ /* 0x008fe80008011606 */
[----:B------:R-:W-:Y:S04]  /*4e30*/  @!UP2 USEL UR6, UR13, UR6, !UP0 ;  /* 0x000000060d06a287 */ /* 0x000fe8000c000000 */
[----:B------:R-:W-:Y:S02]  /*4e40*/  @!UP2 UIADD3 UR4, UPT, UPT, -UR8, UR6, URZ ;  /* 0x000000060804a290 */ /* 0x000fe4000fffe1ff */
[----:B------:R-:W-:Y:S02]  /*4e50*/  @!UP2 UIADD3 UR6, UPT, UPT, UR8, -UR6, URZ ;  /* 0x800000060806a290 */ /* 0x000fe4000fffe0ff */
[----:B------:R-:W-:Y:S02]  /*4e60*/  @!UP2 UIMAD UR14, UR4, UR5, UR14 ;  /* 0x00000005040ea2a4 */ /* 0x000fe4000f8e020e */
[----:B------:R-:W-:Y:S01]  /*4e70*/  @!UP2 UIMAD UR13, UR6, UR10, UR13 ;  /* 0x0000000a060da2a4 */ /* 0x000fe2000f8e020d */
[----:B------:R-:W-:Y:S11]  /*4e80*/  BRA.U UP3, `(.L_x_79) ;  /* 0x0000000103107547 */ /* 0x000ff6000b800000 */
[----:B--2---:R-:W-:Y:S04]  /*4e90*/  MOV R0, UR45 ;  /* 0x0000002d00007c02 */ /* 0x004fe80008000f00 */
[----:B------:R-:W-:Y:S04]  /*4ea0*/  SHF.L.U32 R11, R0, 0x1f, RZ ;  /* 0x0000001f000b7819 */ /* 0x000fe800000006ff */
[----:B------:R-:W2:Y:S02]  /*4eb0*/  SYNCS.PHASECHK.TRANS64.TRYWAIT P2, [UR21+0x68], R11 ;  /* 0x0000680bff0075a7 */ /* 0x000ea40008041115 */
[----:B--2---:R-:W-:Y:S05]  /*4ec0*/  @!P2 BRA `(.L_x_80) ;  /* 0x0000004400f8a947 */ /* 0x004fea0003800000 */
.L_x_79:
[----:B------:R-:W-:Y:S05]  /*4ed0*/  @!P1 BRA `(.L_x_81) ;  /* 0x0000000000309947 */ /* 0x000fea0003800000 */
[----:B------:R-:W-:Y:S01]  /*4ee0*/  ISETP.NE.U32.AND P1, PT, R2, RZ, PT ;  /* 0x000000ff0200720c */ /* 0x000fe20003f25070 */
[----:B------:R-:W3:Y:S01]  /*4ef0*/  LDCU.64 UR4, c[0x0][0x358] ;  /* 0x00006b00ff0477ac */ /* 0x000ee20008000a00 */
[----:B------:R-:W-:Y:S02]  /*4f00*/  IMAD.MOV.U32 R56, RZ, RZ, 0x1 ;  /* 0x00000001ff387424 */ /* 0x000fe400078e00ff */
[----:B------:R-:W-:Y:S11]  /*4f10*/  ISETP.NE.AND.EX P1, PT, R3, RZ, PT, P1 ;  /* 0x000000ff0300720c */ /* 0x000ff60003f25310 */
[----:B------:R-:W-:Y:S02]  /*4f20*/  @!UPT UIADD3 URZ, UPT, UPT, URZ, URZ, URZ ;  /* 0x000000fffffff290 */ /* 0x000fe4000fffe0ff */
[----:B--2---:R-:W2:Y:S01]  /*4f30*/  @P1 LDC.64 R10, c[0x0][0x888] ;  /* 0x00022200ff0a1b82 */ /* 0x004ea20000000a00 */
[----:B------:R-:W-:Y:S04]  /*4f40*/  @P1 IMAD R0, R4, UR60, RZ ;  /* 0x0000003c04001c24 */ /* 0x000fe8000f8e02ff */
[----:B--2---:R-:W-:Y:S04]  /*4f50*/  @P1 IMAD.WIDE R10, R0, 0x4, R10 ;  /* 0x00000004000a1825 */ /* 0x004fe800078e020a */
[----:B------:R-:W-:Y:S01]  /*4f60*/  HFMA2 R0, -RZ, RZ, 0, 5.9604644775390625e-08 ;  /* 0x00000001ff007431 */ /* 0x000fe200000001ff */
[----:B---3-5:R3:W5:Y:S04]  /*4f70*/  @P1 LDG.E R27, desc[UR4][R10.64] ;  /* 0x000000040a1b1981 */ /* 0x028768000c1e1900 */
[----:B------:R-:W-:Y:S01]  /*4f80*/  @!P1 PRMT R56, R0, 0x7610, R56 ;  /* 0x0000761000389816 */ /* 0x000fe20000000038 */
[----:B---3--:R-:W4:Y:S06]  /*4f90*/  @!P1 LDC R27, c[0x0][0x880] ;  /* 0x00022000ff1b9b82 */ /* 0x008f2c0000000800 */
.L_x_81:
[----:B----45:R-:W-:Y:S01]  /*4fa0*/  @!P0 FSETP.EQ.AND P1, PT, R27, RZ, PT ;  /* 0x000000ff1b00820b */ /* 0x030fe20003f22000 */
[----:B------:R-:W-:Y:S01]  /*4fb0*/  @!UPT UIADD3 URZ, UPT, UPT, URZ, URZ, URZ ;  /* 0x000000fffffff290 */ /* 0x000fe2000fffe0ff */
[----:B------:R-:W-:Y:S11]  /*4fc0*/  @!P0 BRA `(.L_x_82) ;  /* 0x0000000000188947 */ /* 0x000ff60003800000 */
[----:B------:R-:W-:Y:S02]  /*4fd0*/  LOP3.LUT P0, RZ, R56, 0xff, RZ, 0xc0, !PT ;  /* 0x000000ff38ff7812 */ /* 0x000fe4000780c0ff */
[----:B------:R-:W-:Y:S04]  /*4fe0*/  ISETP.NE.U32.AND P1, PT, R2, RZ, PT ;  /* 0x000000ff0200720c */ /* 0x000fe80003f25070 */
[----:B------:R-:W-:Y:S04]  /*4ff0*/  ISETP.NE.AND.EX P1, PT, R3, RZ, PT, P1 ;  /* 0x000000ff0300720c */ /* 0x000fe80003f25310 */
[----:B------:R-:W-:Y:S03]  /*5000*/  PLOP3.LUT P1, PT, P1, PT, PT, 0x8, 0x80 ;  /* 0x000000000080781c */ /* 0x000fe60000f2e170 */
[----:B------:R-:W-:Y:S11]  /*5010*/  @P0 FSETP.EQ.AND P1, PT, R27, RZ, PT ;  /* 0x000000ff1b00020b */ /* 0x000ff60003f22000 */
[----:B------:R-:W-:Y:S02]  /*5020*/  @!UPT UIADD3 URZ, UPT, UPT, URZ, URZ, URZ ;  /* 0x000000fffffff290 */ /* 0x000fe4000fffe0ff */
.L_x_82:
[----:B------:R-:W3:Y:S01]  /*5030*/  SYNCS.PHASECHK.TRANS64.TRYWAIT P2, [UR21+0x40], R9 ;  /* 0x00004009ff0075a7 */ /* 0x000ee20008041115 */
[----:B------:R-:W-:Y:S04]  /*5040*/  ELECT P0, URZ, PT ;  /* 0x0000000000ff782f */ /* 0x000fe80003800000 */
[----:B------:R-:W-:Y:S11]  /*5050*/  PLOP3.LUT P1, PT, P1, P0, PT, 0xf2, 0x2f ;  /* 0x00000000002f781c */ /* 0x000ff60000f21e72 */
[----:B------:R-:W-:Y:S02]  /*5060*/  @!UPT UIADD3 URZ, UPT, UPT, URZ, URZ, URZ ;  /* 0x000000fffffff290 */ /* 0x000fe4000fffe0ff */
[----:B------:R-:W-:Y:S05]  /*5070*/  @!P1 IADD3 R8, P0, PT, R16, 0x580, RZ ;  /* 0x0000058010089810 */ /* 0x000fea0007f1e0ff */
[----:B------:R-:W-:Y:S01]  /*5080*/  @!P1 IMAD.X R6, RZ, RZ, R17, P0 ;  /* 0x000000ffff069224 */ /* 0x000fe200000e0611 */
[----:B---3--:R-:W-:Y:S07]  /*5090*/  @!P2 BRA `(.L_x_83) ;  /* 0x00000044009ca947 */ /* 0x008fee0003800000 */
.L_x_166:
[----:B------:R-:W-:Y:S01]  /*50a0*/  @!P1 R2UR UR5, R8 ;  /* 0x00000000080592ca */ /* 0x000fe200000e0000 */
[----:B------:R-:W-:Y:S01]  /*50b0*/  VOTEU.ALL UP0, P1 ;  /* 0x0000000000ff7886 */ /* 0x000fe20000800000 */
[----:B------:R-:W-:Y:S01]  /*50c0*/  @!P1 R2UR UR4, R6 ;  /* 0x00000000060492ca */ /* 0x000fe200000e0000 */
[----:B--2---:R-:W-:Y:S01]  /*50d0*/  @!P1 IMAD.MOV.U32 R0, RZ, RZ, 0x2000 ;  /* 0x00002000ff009424 */ /* 0x004fe200078e00ff */
[----:B------:R-:W-:Y:S01]  /*50e0*/  UMOV UR8, 0x0 ;  /* 0x0000000000087882 */ /* 0x000fe20000000000 */
[----:B------:R-:W-:Y:S01]  /*50f0*/  UMOV UR9, 0x10000000 ;  /* 0x1000000000097882 */ /* 0x000fe20000000000 */
[----:B------:R-:W-:Y:S01]  /*5100*/  @!UP0 UIADD3 UR32, UPT, UPT, UR21, 0x200, URZ ;  /* 0x0000020015208890 */ /* 0x000fe2000fffe0ff */
[----:B------:R-:W-:Y:S01]  /*5110*/  @!P1 IADD3 R8, P0, PT, R16, 0x580, RZ ;  /* 0x0000058010089810 */ /* 0x000fe20007f1e0ff */
[----:B------:R-:W-:Y:S01]  /*5120*/  VOTEU.ALL UP0, P1 ;  /* 0x0000000000ff7886 */ /* 0x000fe20000800000 */
[----:B------:R-:W-:Y:S01]  /*5130*/  UMOV UR36, UR60 ;  /* 0x0000003c00247c82 */ /* 0x000fe20008000000 */
[----:B------:R-:W-:Y:S02]  /*5140*/  UPRMT UR6, UR54, 0x654, UR33 ;  /* 0x0000065436067896 */ /* 0x000fe40008000021 */
[----:B------:R-:W-:Y:S02]  /*5150*/  @!P1 IMAD.X R6, RZ, RZ, R17, P0 ;  /* 0x000000ffff069224 */ /* 0x000fe400000e0611 */
[----:B------:R-:W-:Y:S02]  /*5160*/  IMAD.U32 R10, RZ, RZ, UR5 ;  /* 0x00000005ff0a7e24 */ /* 0x000fe4000f8e00ff */
[----:B------:R-:W-:Y:S03]  /*5170*/  IMAD.U32 R11, RZ, RZ, UR4 ;  /* 0x00000004ff0b7e24 */ /* 0x000fe6000f8e00ff */
[----:B------:R-:W-:Y:S02]  /*5180*/  @!P1 R2UR UR4, R10 ;  /* 0x000000000a0492ca */ /* 0x000fe400000e0000 */
[----:B------:R-:W-:Y:S11]  /*5190*/  @!P1 R2UR UR5, R11 ;  /* 0x000000000b0592ca */ /* 0x000ff600000e0000 */
[----:B------:R-:W-:Y:S02]  /*51a0*/  @!UPT UIADD3 URZ, UPT, UPT, URZ, URZ, URZ ;  /* 0x000000fffffff290 */ /* 0x000fe4000fffe0ff */
[----:B------:R2:W-:Y:S01]  /*51b0*/  @!UP0 UTMALDG.3D [UR32], [UR4], desc[UR8] ;  /* 0x00000820040085b4 */ /* 0x0005e20008011000 */
[----:B------:R2:W-:Y:S01]  /*51c0*/  @!P1 SYNCS.ARRIVE.TRANS64.RED.A0TR RZ, [UR21+0x20], R0 ;  /* 0x00002000ffff99a7 */ /* 0x0005e20008300415 */
[----:B------:R-:W-:Y:S01]  /*51d0*/  SYNCS.ARRIVE.TRANS64.RED.A1T0 RZ, [UR6], RZ ;  /* 0x000000ffffff79a7 */ /* 0x000fe20008100406 */
[----:B------:R-:W3:Y:S02]  /*51e0*/  SYNCS.PHASECHK.TRANS64.TRYWAIT P2, [UR21+0x48], R9 ;  /* 0x00004809ff0075a7 */ /* 0x000ee40008041115 */
[----:B--23--:R-:W-:Y:S05]  /*51f0*/  @!P2 BRA `(.L_x_84) ;  /* 0x00000044005ca947 */ /* 0x00cfea0003800000 */
.L_x_168:
        /* <DEDUP_REMOVED lines=8> */
[----:B------:R-:W-:Y:S01]  /*5280*/  @!UP0 UIADD3 UR24, UPT, UPT, UR21, 0x2200, URZ ;  /* 0x0000220015188890 */ /* 0x000fe2000fffe0ff */
[----:B------:R-:W-:Y:S01]  /*5290*/  VOTEU.ALL UP0, P1 ;  /* 0x0000000000ff7886 */ /* 0x000fe20000800000 */
[----:B------:R-:W-:Y:S01]  /*52a0*/  UMOV UR27, UR35 ;  /* 0x00000023001b7c82 */ /* 0x000fe20008000000 */
[----:B------:R-:W-:Y:S02]  /*52b0*/  UMOV UR28, UR60 ;  /* 0x0000003c001c7c82 */ /* 0x000fe40008000000 */
[----:B------:R-:W-:Y:S01]  /*52c0*/  IMAD.U32 R10, RZ, RZ, UR5 ;  /* 0x00000005ff0a7e24 */ /* 0x000fe2000f8e00ff */
[----:B------:R-:W-:Y:S01]  /*52d0*/  UPRMT UR6, UR54, 0x654, UR25 ;  /* 0x0000065436067896 */ /* 0x000fe20008000019 */
[----:B------:R-:W-:Y:S02]  /*52e0*/  IMAD.U32 R11, RZ, RZ, UR4 ;  /* 0x00000004ff0b7e24 */ /* 0x000fe4000f8e00ff */
[----:B------:R-:W-:Y:S01]  /*52f0*/  @!P1 IMAD.X R6, RZ, RZ, R17, P0 ;  /* 0x000000ffff069224 */ /* 0x000fe200000e0611 */
        /* <DEDUP_REMOVED lines=8> */
.L_x_170:
[----:B------:R-:W-:Y:S01]  /*5380*/  @!P1 R2UR UR5, R8 ;  /* 0x00000000080592ca */ /* 0x000fe200000e0000 */
[----:B------:R-:W-:Y:S01]  /*5390*/  VOTEU.ALL UP0, P1 ;  /* 0x0000000000ff7886 */ /* 0x000fe20000800000 */
[----:B------:R-:W-:Y:S01]  /*53a0*/  @!P1 R2UR UR4, R6 ;  /* 0x00000000060492ca */ /* 0x000fe200000e0000 */
[----:B--2---:R-:W-:Y:S01]  /*53b0*/  @!P1 IMAD.MOV.U32 R0, RZ, RZ, 0x2000 ;  /* 0x00002000ff009424 */ /* 0x004fe200078e00ff */
[----:B------:R-:W-:Y:S01]  /*53c0*/  UMOV UR8, 0x0 ;  /* 0x0000000000087882 */ /* 0x000fe20000000000 */
[----:B------:R-:W-:Y:S01]  /*53d0*/  UMOV UR9, 0x10000000 ;  /* 0x1000000000097882 */ /* 0x000fe20000000000 */
[----:B------:R-:W-:Y:S01]  /*53e0*/  @!UP0 UIADD3 UR18, UPT, UPT, UR34, 0x20, URZ ;  /* 0x0000002022128890 */ /* 0x000fe2000fffe0ff */
[----:B------:R-:W-:Y:S01]  /*53f0*/  VIADD R14, R14, 0x1 ;  /* 0x000000010e0e7836 */ /* 0x000fe20000000000 */
[----:B------:R-:W-:Y:S01]  /*5400*/  @!UP0 UIADD3 UR16, UPT, UPT, UR21, 0x4200, URZ ;  /* 0x0000420015108890 */ /* 0x000fe2000fffe0ff */
[----:B------:R-:W-:Y:S01]  /*5410*/  VOTEU.ALL UP0, P1 ;  /* 0x0000000000ff7886 */ /* 0x000fe20000800000 */
[----:B------:R-:W-:Y:S01]  /*5420*/  UMOV UR19, UR35 ;  /* 0x0000002300137c82 */ /* 0x000fe20008000000 */
[----:B------:R-:W-:Y:S02]  /*5430*/  UMOV UR20, UR60 ;  /* 0x0000003c00147c82 */ /* 0x000fe40008000000 */
[----:B------:R-:W-:Y:S01]  /*5440*/  IMAD.U32 R10, RZ, RZ, UR5 ;  /* 0x00000005ff0a7e24 */ /* 0x000fe2000f8e00ff */
[----:B------:R-:W-:Y:S01]  /*5450*/  UPRMT UR6, UR54, 0x654, UR17 ;  /* 0x0000065436067896 */ /* 0x000fe20008000011 */
        /* <DEDUP_REMOVED lines=9> */
.L_x_172:
[----:B------:R-:W-:Y:S01]  /*54f0*/  @!P1 IADD3 R6, P0, PT, R16, 0x580, RZ ;  /* 0x0000058010069810 */ /* 0x000fe20007f1e0ff */
[----:B------:R-:W-:Y:S01]  /*5500*/  VOTEU.ALL UP0, P1 ;  /* 0x0000000000ff7886 */ /* 0x000fe20000800000 */
[----:B------:R-:W-:Y:S01]  /*5510*/  UMOV UR6, 0x0 ;  /* 0x0000000000067882 */ /* 0x000fe20000000000 */
[----:B------:R-:W-:Y:S01]  /*5520*/  UMOV UR7, 0x10000000 ;  /* 0x1000000000077882 */ /* 0x000fe20000000000 */
[----:B------:R-:W-:Y:S01]  /*5530*/  @!P1 R2UR UR5, R6 ;  /* 0x00000000060592ca */ /* 0x000fe200000e0000 */
[----:B--2---:R-:W-:Y:S01]  /*5540*/  @!P1 IMAD.X R0, RZ, RZ, R17, P0 ;  /* 0x000000ffff009224 */ /* 0x004fe200000e0611 */
[----:B------:R-:W-:Y:S01]  /*5550*/  @!UP0 UIADD3 UR10, UPT, UPT, UR34, 0x30, URZ ;  /* 0x00000030220a8890 */ /* 0x000fe2000fffe0ff */
[----:B------:R-:W-:Y:S01]  /*5560*/  R2UR UR18, R58 ;  /* 0x000000003a1272ca */ /* 0x000fe200000e0000 */
[----:B------:R-:W-:Y:S01]  /*5570*/  @!UP0 UIADD3 UR8, UPT, UPT, UR21, 0x6200, URZ ;  /* 0x0000620015088890 */ /* 0x000fe2000fffe0ff */
[----:B------:R-:W-:Y:S01]  /*5580*/  R2UR UR16, R59 ;  /* 0x000000003b1072ca */ /* 0x000fe200000e0000 */
[----:B------:R-:W-:Y:S01]  /*5590*/  @!UP0 UIADD3 UR9, UPT, UPT, UR21, 0x38, URZ ;  /* 0x0000003815098890 */ /* 0x000fe2000fffe0ff */
[----:B------:R-:W-:Y:S01]  /*55a0*/  @!P1 R2UR UR4, R0 ;  /* 0x00000000000492ca */ /* 0x000fe200000e0000 */
[----:B------:R-:W-:Y:S01]  /*55b0*/  VOTEU.ALL UP0, P1 ;  /* 0x0000000000ff7886 */ /* 0x000fe20000800000 */
[----:B------:R-:W-:Y:S01]  /*55c0*/  UMOV UR11, UR35 ;  /* 0x00000023000b7c82 */ /* 0x000fe20008000000 */
[----:B------:R-:W-:Y:S01]  /*55d0*/  UMOV UR12, UR60 ;  /* 0x0000003c000c7c82 */ /* 0x000fe20008000000 */
[C---:B------:R-:W-:Y:S01]  /*55e0*/  ISETP.NE.AND P0, PT, R14.reuse, 0x2, PT ;  /* 0x000000020e00780c */ /* 0x040fe20003f05270 */
[----:B------:R-:W-:Y:S01]  /*55f0*/  UPLOP3.LUT UP3, UPT, UPT, UPT, UPT, 0x80, 0x8 ;  /* 0x000000000008789c */ /* 0x000fe20003f6f070 */
[----:B------:R-:W-:Y:S01]  /*5600*/  IMAD.U32 R8, RZ, RZ, UR5 ;  /* 0x00000005ff087e24 */ /* 0x000fe2000f8e00ff */
[----:B------:R-:W-:Y:S01]  /*5610*/  LOP3.LUT R15, R15, 0x1, RZ, 0x3c, !PT ;  /* 0x000000010f0f7812 */ /* 0x000fe200078e3cff */
[----:B------:R-:W-:Y:S01]  /*5620*/  UMOV UR60, UR29 ;  /* 0x0000001d003c7c82 */ /* 0x000fe20008000000 */
[----:B------:R-:W-:Y:S01]  /*5630*/  SEL R0, RZ, 0x1, P0 ;  /* 0x00000001ff007807 */ /* 0x000fe20000000000 */
[----:B------:R-:W-:Y:S01]  /*5640*/  UIADD3 UR20, UPT, UPT, UR13, UR18, URZ ;  /* 0x000000120d147290 */ /* 0x000fe2000fffe0ff */
[----:B------:R-:W-:Y:S01]  /*5650*/  SEL R14, R14, RZ, P0 ;  /* 0x000000ff0e0e7207 */ /* 0x000fe20000000000 */
[----:B------:R-:W-:Y:S01]  /*5660*/  UIADD3 UR16, UPT, UPT, UR14, UR16, URZ ;  /* 0x000000100e107290 */ /* 0x000fe2000fffe0ff */
[----:B------:R-:W-:Y:S01]  /*5670*/  IMAD.U32 R9, RZ, RZ, UR4 ;  /* 0x00000004ff097e24 */ /* 0x000fe2000f8e00ff */
[----:B------:R-:W-:Y:S02]  /*5680*/  @!P1 R2UR UR4, R8 ;  /* 0x00000000080492ca */ /* 0x000fe400000e0000 */
[----:B------:R-:W-:Y:S02]  /*5690*/  LOP3.LUT R13, R13, R0, RZ, 0x3c, !PT ;  /* 0x000000000d0d7212 */ /* 0x000fe400078e3cff */
[----:B------:R-:W-:Y:S11]  /*56a0*/  @!P1 R2UR UR5, R9 ;  /* 0x00000000090592ca */ /* 0x000ff600000e0000 */
[----:B------:R-:W-:Y:S02]  /*56b0*/  @!UPT UIADD3 URZ, UPT, UPT, URZ, URZ, URZ ;  /* 0x000000fffffff290 */ /* 0x000fe4000fffe0ff */
[----:B------:R2:W-:Y:S01]  /*56c0*/  @!UP0 UTMALDG.3D [UR8], [UR4], desc[UR6] ;  /* 0x00000608040085b4 */ /* 0x0005e20008011000 */
[----:B------:R2:W-:Y:S01]  /*56d0*/  @!P1 SYNCS.ARRIVE.TRANS64.RED.A0TR RZ, [UR21+0x38], R7 ;  /* 0x00003807ffff99a7 */ /* 0x0005e20008300415 */
[----:B------:R-:W-:Y:S01]  /*56e0*/  SYNCS.ARRIVE.TRANS64.RED.A1T0 RZ, [UR37], RZ ;  /* 0x000000ffffff79a7 */ /* 0x000fe20008100425 */
[----:B------:R-:W-:Y:S05]  /*56f0*/  BRA.U UP1, `(.L_x_87) ;  /* 0xfffffff101607547 */ /* 0x000fea000b83ffff */
[----:B------:R-:W-:-:S04]  /*5700*/  SHF.L.U32 R3, R15, 0x1f, RZ ;  /* 0x0000001f0f037819 */ /* 0x000fc800000006ff */
[----:B------:R-:W3:Y:S02]  /*5710*/  SYNCS.PHASECHK.TRANS64.TRYWAIT P0, [UR21+0x40], R3 ;  /* 0x00004003ff0075a7 */ /* 0x000ee40008001115 */
[----:B---3--:R-:W-:Y:S05]  /*5720*/  @!P0 BRA `(.L_x_88) ;  /* 0x0000004000588947 */ /* 0x008fea0003800000 */
.L_x_174:
[----:B------:R-:W4:Y:S02]  /*5730*/  SYNCS.PHASECHK.TRANS64.TRYWAIT P0, [UR21+0x48], R3 ;  /* 0x00004803ff0075a7 */ /* 0x000f240008001115 */
[----:B----4-:R-:W-:Y:S05]  /*5740*/  @!P0 BRA `(.L_x_89) ;  /* 0x0000004000688947 */ /* 0x010fea0003800000 */
.L_x_176:
[----:B------:R-:W4:Y:S02]  /*5750*/  SYNCS.PHASECHK.TRANS64.TRYWAIT P0, [UR21+0x50], R3 ;  /* 0x00005003ff0075a7 */ /* 0x000f240008001115 */
[----:B----4-:R-:W-:Y:S05]  /*5760*/  @!P0 BRA `(.L_x_90) ;  /* 0x0000004000788947 */ /* 0x010fea0003800000 */
.L_x_178:
[----:B---3--:R-:W-:-:S07]  /*5770*/  MOV R0, UR21 ;  /* 0x0000001500007c02 */ /* 0x008fce0008000f00 */
.L_x_91:
[----:B---3--:R-:W-:-:S04]  /*5780*/  SHF.L.U32 R3, R15, 0x1f, RZ ;  /* 0x0000001f0f037819 */ /* 0x008fc800000006ff */
[----:B------:R3:W4:Y:S03]  /*5790*/  SYNCS.PHASECHK.TRANS64.TRYWAIT P0, [R0+URZ+0x58], R3 ;  /* 0x00005803000075a7 */ /* 0x00072600080011ff */
[----:B----4-:R-:W-:Y:S05]  /*57a0*/  @!P0 NANOSLEEP.SYNCS 0x989680 ;  /* 0x009896800000895d */ /* 0x010fea0003900000 */
[----:B------:R-:W4:Y:S02]  /*57b0*/  @!P0 SYNCS.PHASECHK.TRANS64 P0, [R0+URZ+0x58], R3 ;  /* 0x00005803000085a7 */ /* 0x000f2400080010ff */
[----:B-12-4-:R-:W-:Y:S05]  /*57c0*/  @P0 EXIT ;  /* 0x000000000000094d */ /* 0x016fea0003800000 */
[----:B------:R-:W-:Y:S05]  /*57d0*/  BRA `(.L_x_91) ;  /* 0xfffffffc00e87947 */ /* 0x000fea000383ffff */
.L_x_76:
[----:B------:R-:W-:-:S06]  /*57e0*/  UISETP.GE.AND UP0, UPT, UR17, 0x4, UPT ;  /* 0x000000041100788c */ /* 0x000fcc000bf06270 */
[----:B------:R-:W-:-:S13]  /*57f0*/  PLOP3.LUT P0, PT, PT, PT, UP0, 0x80, 0x8 ;  /* 0x000000000008781c */ /* 0x000fda0003f0f008 */
[----:B------:R-:W-:Y:S05]  /*5800*/  @!P0 EXIT ;  /* 0x000000000000894d */ /* 0x000fea0003800000 */
[----:B------:R-:W-:Y:S01]  /*5810*/  BAR.SYNC.DEFER_BLOCKING 0x6, 0xa0 ;  /* 0x0182800000007b1d */ /* 0x000fe20000010000 */
[C---:B------:R-:W-:Y:S01]  /*5820*/  IMAD.SHL.U32 R2, R70.reuse, 0x10, RZ ;  /* 0x0000001046027824 */ /* 0x040fe200078e00ff */
[C---:B------:R-:W-:Y:S01]  /*5830*/  SHF.L.U32 R23, R70.reuse, 0x10, RZ ;  /* 0x0000001046177819 */ /* 0x040fe200000006ff */
[C---:B------:R-:W-:Y:S01]  /*5840*/  IMAD.SHL.U32 R69, R70.reuse, 0x2, RZ ;  /* 0x0000000246457824 */ /* 0x040fe200078e00ff */
[----:B------:R-:W-:Y:S01]  /*5850*/  LOP3.LUT R71, R70, 0x60, RZ, 0xc0, !PT ;  /* 0x0000006046477812 */ /* 0x000fe200078ec0ff */
[----:B------:R-:W-:Y:S01]  /*5860*/  HFMA2 R62, -RZ, RZ, 0, 0 ;  /* 0x00000000ff3e7431 */ /* 0x000fe200000001ff */
[----:B------:R-:W-:Y:S02]  /*5870*/  UMOV UR43, 0x400 ;  /* 0x00000400002b7882 */ /* 0x000fe40000000000 */
[----:B------:R-:W1:Y:S01]  /*5880*/  LDC.64 R54, c[0x0][0x8b0] ;  /* 0x00022c00ff367b82 */ /* 0x000e620000000a00 */
[----:B------:R-:W-:Y:S01]  /*5890*/  ULEA UR43, UR54, UR43, 0x18 ;  /* 0x0000002b362b7291 */ /* 0x000fe2000f8ec0ff */
[----:B------:R-:W-:Y:S01]  /*58a0*/  LOP3.LUT R6, R2, 0x60, RZ, 0xc0, !PT ;  /* 0x0000006002067812 */ /* 0x000fe200078ec0ff */
[----:B------:R-:W2:Y:S01]  /*58b0*/  LDCU.64 UR6, c[0x0][0x890] ;  /* 0x00011200ff0677ac */ /* 0x000ea20008000a00 */
[----:B------:R-:W-:Y:S01]  /*58c0*/  LOP3.LUT R68, R70, 0x2, RZ, 0xc0, !PT ;  /* 0x0000000246447812 */ /* 0x000fe200078ec0ff */
[----:B------:R-:W-:Y:S01]  /*58d0*/  IMAD.MOV.U32 R66, RZ, RZ, 0x1 ;  /* 0x00000001ff427424 */ /* 0x000fe200078e00ff */
[----:B------:R-:W-:Y:S01]  /*58e0*/  LOP3.LUT R69, R6, 0xc, R69, 0xf8, !PT ;  /* 0x0000000c06457812 */ /* 0x000fe200078ef845 */
[----:B------:R-:W-:Y:S01]  /*58f0*/  UIADD3 UR4, UPT, UPT, UR43, 0x200, URZ ;  /* 0x000002002b047890 */ /* 0x000fe2000fffe0ff */
[----:B------:R-:W3:Y:S01]  /*5900*/  LDC.64 R52, c[0x0][0x8a8] ;  /* 0x00022a00ff347b82 */ /* 0x000ee20000000a00 */
[----:B------:R-:W-:Y:S01]  /*5910*/  LOP3.LUT R23, R23, 0x600000, RZ, 0xc0, !PT ;  /* 0x0060000017177812 */ /* 0x000fe200078ec0ff */
[----:B------:R-:W-:Y:S01]  /*5920*/  IMAD.MOV.U32 R22, RZ, RZ, RZ ;  /* 0x000000ffff167224 */ /* 0x000fe200078e00ff */
[----:B------:R-:W-:-:S02]  /*5930*/  LOP3.LUT R69, R69, 0x790, R2, 0xf8, !PT ;  /* 0x0000079045457812 */ /* 0x000fc400078ef802 */
[----:B------:R-:W-:Y:S01]  /*5940*/  CS2R R64, SRZ ;  /* 0x0000000000407805 */ /* 0x000fe2000001ff00 */
[----:B------:R-:W-:Y:S01]  /*5950*/  IMAD.U32 R60, RZ, RZ, UR4 ;  /* 0x00000004ff3c7e24 */ /* 0x000fe2000f8e00ff */
[----:B------:R-:W-:Y:S01]  /*5960*/  LOP3.LUT R70, R70, 0x4, RZ, 0xc0, !PT ;  /* 0x0000000446467812 */ /* 0x000fe200078ec0ff */
[----:B------:R-:W4:Y:S01]  /*5970*/  LDCU UR55, c[0x0][0x370] ;  /* 0x00006e00ff3777ac */ /* 0x000f220008000800 */
[----:B------:R-:W4:Y:S02]  /*5980*/  LDS R0, [UR43+0x120] ;  /* 0x0001202bff007984 */ /* 0x000f240008000800 */
[----:B------:R-:W-:Y:S01]  /*5990*/  LEA R69, R69, R60, 0x2 ;  /* 0x0000003c45457211 */ /* 0x000fe200078e10ff */
[----:B------:R-:W1:Y:S01]  /*59a0*/  LDCU UR42, c[0x0][0xb0c] ;  /* 0x00016180ff2a77ac */ /* 0x000e620008000800 */
[----:B--2---:R-:W-:Y:S01]  /*59b0*/  IMAD.U32 R73, RZ, RZ, UR6 ;  /* 0x00000006ff497e24 */ /* 0x004fe2000f8e00ff */
[----:B------:R-:W-:Y:S02]  /*59c0*/  MOV R72, UR7 ;  /* 0x0000000700487c02 */ /* 0x000fe40008000f00 */
[--C-:B------:R-:W-:Y:S01]  /*59d0*/  IMAD R68, R68, -0x10, R69.reuse ;  /* 0xfffffff044447824 */ /* 0x100fe200078e0245 */
[----:B------:R-:W2:Y:S01]  /*59e0*/  LDCU UR38, c[0x0][0xb30] ;  /* 0x00016600ff2677ac */ /* 0x000ea20008000800 */
[----:B------:R-:W-:Y:S01]  /*59f0*/  IMAD R67, R70, -0x10, R69 ;  /* 0xfffffff046437824 */ /* 0x000fe200078e0245 */
[----:B------:R-:W1:Y:S01]  /*5a00*/  LDCU.64 UR52, c[0x0][0x888] ;  /* 0x00011100ff3477ac */ /* 0x000e620008000a00 */
[----:B------:R-:W1:Y:S01]  /*5a10*/  LDCU.64 UR40, c[0x0][0xb28] ;  /* 0x00016500ff2877ac */ /* 0x000e620008000a00 */
[----:B------:R-:W1:Y:S01]  /*5a20*/  LDCU.128 UR56, c[0x0][0xb10] ;  /* 0x00016200ff3877ac */ /* 0x000e620008000c00 */
[----:B------:R-:W1:Y:S01]  /*5a30*/  LDCU UR47, c[0x0][0x374] ;  /* 0x00006e80ff2f77ac */ /* 0x000e620008000800 */
[----:B------:R-:W-:Y:S01]  /*5a40*/  UMOV UR46, URZ ;  /* 0x000000ff002e7c82 */ /* 0x000fe20008000000 */
[----:B------:R-:W-:Y:S01]  /*5a50*/  UMOV UR45, URZ ;  /* 0x000000ff002d7c82 */ /* 0x000fe20008000000 */
[----:B-1234-:R-:W-:-:S07]  /*5a60*/  IMAD.IADD R23, R0, 0x1, R23 ;  /* 0x0000000100177824 */ /* 0x01efce00078e0217 */
.L_x_135:
[----:B------:R-:W-:Y:S02]  /*5a70*/  LEA R3, R62, UR43, 0x3 ;  /* 0x0000002b3e037c11 */ /* 0x000fe4000f8e18ff */
[----:B------:R-:W-:Y:S02]  /*5a80*/  SHF.L.U32 R0, R64, 0x1f, RZ ;  /* 0x0000001f40007819 */ /* 0x000fe400000006ff */
[----:B-1----:R-:W-:Y:S02]  /*5a90*/  LEA R5, R62, UR43, 0x4 ;  /* 0x0000002b3e057c11 */ /* 0x002fe4000f8e20ff */
[----:B------:R-:W1:Y:S02]  /*5aa0*/  SYNCS.PHASECHK.TRANS64.TRYWAIT P0, [R3+URZ+0x70], R0 ;  /* 0x00007000030075a7 */ /* 0x000e6400080011ff */
[----:B-12---:R-:W-:Y:S05]  /*5ab0*/  @!P0 BRA `(.L_x_92) ;  /* 0x0000003c00bc8947 */ /* 0x006fea0003800000 */
.L_x_179:
[----:B------:R-:W2:Y:S01]  /*5ac0*/  LDS.128 R4, [R5+0x100] ;  /* 0x0001000005047984 */ /* 0x000ea20000000c00 */
        /* <DEDUP_REMOVED lines=10> */
[----:B------:R-:W-:Y:S01]  /*5b70*/  PLOP3.LUT P0, PT, PT, PT, UP1, 0x80, 0x8 ;  /* 0x000000000008781c */ /* 0x000fe20003f0f018 */
[----:B------:R-:W-:Y:S11]  /*5b80*/  UP2UR UR62, UPR, URZ, 0x2 ;  /* 0x00000002ff3e7883 */ /* 0x000ff60008000000 */
[----:B------:R-:W-:Y:S01]  /*5b90*/  @!UPT UIADD3 URZ, UPT, UPT, URZ, URZ, URZ ;  /* 0x000000fffffff290 */ /* 0x000fe2000fffe0ff */
[----:B-1----:R-:W-:Y:S02]  /*5ba0*/  @P0 SHF.R.U32.HI R0, RZ, 0x10, R5 ;  /* 0x00000010ff000819 */ /* 0x002fe40000011605 */
        /* <DEDUP_REMOVED lines=12> */
[----:B------:R-:W2:Y:S01]  /*5c70*/  LDCU UR12, c[0x0][0xb20] ;  /* 0x00016400ff0c77ac */ /* 0x000ea20008000800 */
[----:B------:R-:W-:Y:S02]  /*5c80*/  UIMAD.WIDE.U32 UR4, UR47, UR59, URZ ;  /* 0x0000003b2f0472a5 */ /* 0x000fe4000f8e00ff */
[----:B------:R-:W-:Y:S02]  /*5c90*/  UIMAD.WIDE.U32 UR6, UR55, UR56, URZ ;  /* 0x00000038370672a5 */ /* 0x000fe4000f8e00ff */
[----:B------:R-:W-:Y:S02]  /*5ca0*/  UISETP.NE.AND UP0, UPT, UR58, 0x1, UPT ;  /* 0x000000013a00788c */ /* 0x000fe4000bf05270 */
[----:B------:R-:W-:Y:S02]  /*5cb0*/  UIMAD.WIDE.U32 UR8, UR36, UR59, URZ ;  /* 0x0000003b240872a5 */ /* 0x000fe4000f8e00ff */
[----:B------:R-:W-:Y:S02]  /*5cc0*/  UIMAD.WIDE.U32 UR10, UR37, UR56, URZ ;  /* 0x00000038250a72a5 */ /* 0x000fe4000f8e00ff */
[----:B------:R-:W-:Y:S02]  /*5cd0*/  UISETP.NE.AND UP1, UPT, UR42, 0x1, UPT ;  /* 0x000000012a00788c */ /* 0x000fe4000bf25270 */
[----:B------:R-:W-:Y:S01]  /*5ce0*/  UISETP.NE.AND UP2, UPT, UR39, 0x1, UPT ;  /* 0x000000012700788c */ /* 0x000fe2000bf45270 */
[----:B------:R-:W-:Y:S02]  /*5cf0*/  UMOV UR4, UR5 ;  /* 0x0000000500047c82 */ /* 0x000fe40008000000 */
[----:B--2---:R-:W-:Y:S03]  /*5d00*/  USHF.R.U32.HI UR5, URZ, UR12, UR4 ;  /* 0x0000000cff057299 */ /* 0x004fe60008011604 */
[----:B------:R-:W-:Y:S02]  /*5d10*/  UMOV UR4, UR7 ;  /* 0x0000000700047c82 */ /* 0x000fe40008000000 */
[----:B------:R-:W-:Y:S02]  /*5d20*/  USHF.R.U32.HI UR7, URZ, UR57, UR4 ;  /* 0x00000039ff077299 */ /* 0x000fe40008011604 */
[----:B------:R-:W-:Y:S02]  /*5d30*/  USEL UR4, UR47, UR5, !UP0 ;  /* 0x000000052f047287 */ /* 0x000fe4000c000000 */
[----:B------:R-:W-:Y:S01]  /*5d40*/  USEL UR7, UR55, UR7, !UP1 ;  /* 0x0000000737077287 */ /* 0x000fe2000c800000 */
[----:B------:R-:W-:Y:S01]  /*5d50*/  UMOV UR5, UR9 ;  /* 0x0000000900057c82 */ /* 0x000fe20008000000 */
[----:B------:R-:W-:Y:S02]  /*5d60*/  UIMAD.WIDE.U32 UR8, UR4, UR40, URZ ;  /* 0x00000028040872a5 */ /* 0x000fe4000f8e00ff */
[----:B------:R-:W-:Y:S03]  /*5d70*/  USHF.R.U32.HI UR6, URZ, UR12, UR5 ;  /* 0x0000000cff067299 */ /* 0x000fe60008011605 */
[----:B------:R-:W-:Y:S01]  /*5d80*/  UMOV UR5, UR11 ;  /* 0x0000000b00057c82 */ /* 0x000fe20008000000 */
[----:B------:R-:W-:Y:S02]  /*5d90*/  UIMAD.WIDE.U32 UR10, UR7, UR40, URZ ;  /* 0x00000028070a72a5 */ /* 0x000fe4000f8e00ff */
[----:B------:R-:W-:Y:S02]  /*5da0*/  USHF.R.U32.HI UR12, URZ, UR57, UR5 ;  /* 0x00000039ff0c7299 */ /* 0x000fe40008011605 */
[----:B------:R-:W-:Y:S01]  /*5db0*/  USEL UR6, UR36, UR6, !UP0 ;  /* 0x0000000624067287 */ /* 0x000fe2000c000000 */
[----:B------:R-:W-:Y:S02]  /*5dc0*/  UMOV UR5, UR9 ;  /* 0x0000000900057c82 */ /* 0x000fe40008000000 */
[----:B------:R-:W-:Y:S01]  /*5dd0*/  UMOV UR10, UR11 ;  /* 0x0000000b000a7c82 */ /* 0x000fe20008000000 */
[----:B------:R-:W-:Y:S02]  /*5de0*/  @UP2 USHF.R.U32.HI UR4, URZ, UR41, UR5 ;  /* 0x00000029ff042299 */ /* 0x000fe40008011605 */
[----:B------:R-:W-:Y:S02]  /*5df0*/  @UP2 USHF.R.U32.HI UR7, URZ, UR41, UR10 ;  /* 0x00000029ff072299 */ /* 0x000fe4000801160a */
[----:B------:R-:W-:Y:S02]  /*5e00*/  UIMAD UR4, UR39, UR4, URZ ;  /* 0x00000004270472a4 */ /* 0x000fe4000f8e02ff */
        /* <DEDUP_REMOVED lines=8> */
[----:B------:R-:W-:Y:S02]  /*5e90*/  USEL UR11, UR6, UR4, !UP2 ;  /* 0x00000004060b7287 */ /* 0x000fe4000d000000 */
[----:B------:R-:W-:Y:S02]  /*5ea0*/  UIADD3 UR8, UPT, UPT, -UR5, URZ, URZ ;  /* 0x000000ff05087290 */ /* 0x000fe4000fffe1ff */
[----:B------:R-:W-:Y:S01]  /*5eb0*/  UIADD3 UR10, UPT, UPT, -UR11, URZ, URZ ;  /* 0x000000ff0b0a7290 */ /* 0x000fe2000fffe1ff */
[----:B------:R-:W-:Y:S01]  /*5ec0*/  @!UP0 UMOV UR4, UR9 ;  /* 0x0000000900048c82 */ /* 0x000fe20008000000 */
[----:B------:R-:W-:Y:S02]  /*5ed0*/  UIADD3 UR9, UPT, UPT, -UR6, URZ, URZ ;  /* 0x000000ff06097290 */ /* 0x000fe4000fffe1ff */
[----:B------:R-:W-:Y:S02]  /*5ee0*/  @!UP0 USHF.R.U32.HI UR4, URZ, UR41, UR4 ;  /* 0x00000029ff048299 */ /* 0x000fe40008011604 */
[----:B------:R-:W-:Y:S02]  /*5ef0*/  UIMAD UR10, UR39, UR10, UR6 ;  /* 0x0000000a270a72a4 */ /* 0x000fe4000f8e0206 */
[----:B------:R-:W-:Y:S04]  /*5f00*/  @!UP0 USEL UR4, UR5, UR4, !UP2 ;  /* 0x0000000405048287 */ /* 0x000fe8000d000000 */
[----:B------:R-:W-:Y:S02]  /*5f10*/  @!UP0 UIMAD UR10, UR7, UR10, UR4 ;  /* 0x0000000a070a82a4 */ /* 0x000fe4000f8e0204 */
[----:B------:R-:W-:Y:S02]  /*5f20*/  @!UP0 UIADD3 UR11, UPT, UPT, UR11, -UR4, URZ ;  /* 0x800000040b0b8290 */ /* 0x000fe4000fffe0ff */
[----:B------:R-:W-:Y:S02]  /*5f30*/  UIMAD UR7, UR42, UR8, UR37 ;  /* 0x000000082a0772a4 */ /* 0x000fe4000f8e0225 */
[----:B------:R-:W-:Y:S02]  /*5f40*/  @!UP0 UIMAD UR6, UR11, UR39, UR5 ;  /* 0x000000270b0682a4 */ /* 0x000fe4000f8e0205 */
[----:B------:R-:W-:Y:S01]  /*5f50*/  UIMAD UR4, UR58, UR9, UR36 ;  /* 0x000000093a0472a4 */ /* 0x000fe2000f8e0224 */
[----:B------:R-:W-:Y:S02]  /*5f60*/  @!UP0 UMOV UR5, UR10 ;  /* 0x0000000a00058c82 */ /* 0x000fe40008000000 */
[----:B------:R-:W-:Y:S02]  /*5f70*/  UIMAD UR37, UR5, UR42, UR7 ;  /* 0x0000002a052572a4 */ /* 0x000fe4000f8e0207 */
[----:B------:R-:W-:Y:S11]  /*5f80*/  UIMAD UR36, UR6, UR58, UR4 ;  /* 0x0000003a062472a4 */ /* 0x000ff6000f8e0204 */
[----:B------:R-:W-:Y:S01]  /*5f90*/  @!UPT UIADD3 URZ, UPT, UPT, URZ, URZ, URZ ;  /* 0x000000fffffff290 */ /* 0x000fe2000fffe0ff */
.L_x_93:
[----:B------:R-:W-:Y:S01]  /*5fa0*/  UISETP.NE.AND UP0, UPT, UR38, 0x1, UPT ;  /* 0x000000012600788c */ /* 0x000fe2000bf05270 */
[----:B------:R-:W-:Y:S01]  /*5fb0*/  LOP3.LUT P0, RZ, R60, 0x1b0, RZ, 0xc0, !PT ;  /* 0x000001b03cff7812 */ /* 0x000fe2000780c0ff */
[----:B------:R-:W-:Y:S01]  /*5fc0*/  USHF.L.U32 UR50, UR16, 0x7, URZ ;  /* 0x0000000710327899 */ /* 0x000fe200080006ff */
[----:B------:R-:W-:Y:S01]  /*5fd0*/  BSSY.RECONVERGENT B6, `(.L_x_94) ;  /* 0x0000034000067945 */ /* 0x000fe20003800200 */
[----:B------:R-:W-:Y:S01]  /*5fe0*/  USHF.L.U32 UR49, UR20, 0x6, URZ ;  /* 0x0000000614317899 */ /* 0x000fe200080006ff */
[----:B------:R-:W-:Y:S06]  /*5ff0*/  IADD3 R62, PT, PT, R62, 0x1, RZ ;  /* 0x000000013e3e7810 */ /* 0x000fec0007ffe0ff */
[----:B------:R-:W2:Y:S01]  /*6000*/  @!UP0 LDCU.128 UR12, c[0x0][0xb10] ;  /* 0x00016200ff0c87ac */ /* 0x000ea20008000c00 */
[----:B------:R-:W3:Y:S01]  /*6010*/  @!UP0 LDCU UR5, c[0x0][0xb0c] ;  /* 0x00016180ff0587ac */ /* 0x000ee20008000800 */
[----:B------:R-:W4:Y:S01]  /*6020*/  @!UP0 LDCU UR10, c[0x0][0xb20] ;  /* 0x00016400ff0a87ac */ /* 0x000f220008000800 */
[----:B--2---:R-:W-:Y:S02]  /*6030*/  UIMAD.WIDE.U32 UR8, UR37, UR12, URZ ;  /* 0x0000000c250872a5 */ /* 0x004fe4000f8e00ff */
[----:B------:R-:W-:Y:S02]  /*6040*/  UIMAD.WIDE.U32 UR6, UR36, UR15, URZ ;  /* 0x0000000f240672a5 */ /* 0x000fe4000f8e00ff */
[----:B------:R-:W-:Y:S03]  /*6050*/  @!UP0 UISETP.NE.AND UP1, UPT, UR14, 0x1, UPT ;  /* 0x000000010e00888c */ /* 0x000fe6000bf25270 */
[----:B------:R-:W-:Y:S01]  /*6060*/  @!UP0 UMOV UR4, UR9 ;  /* 0x0000000900048c82 */ /* 0x000fe20008000000 */
[----:B---3--:R-:W-:Y:S02]  /*6070*/  @!UP0 UISETP.NE.AND UP2, UPT, UR5, 0x1, UPT ;  /* 0x000000010500888c */ /* 0x008fe4000bf45270 */
[----:B------:R-:W-:Y:S01]  /*6080*/  @!UP0 USHF.R.U32.HI UR4, URZ, UR13, UR4 ;  /* 0x0000000dff048299 */ /* 0x000fe20008011604 */
[----:B------:R-:W-:Y:S02]  /*6090*/  @!UP0 UMOV UR6, UR7 ;  /* 0x0000000700068c82 */ /* 0x000fe40008000000 */
[----:B----4-:R-:W-:Y:S02]  /*60a0*/  @!UP0 USHF.R.U32.HI UR6, URZ, UR10, UR6 ;  /* 0x0000000aff068299 */ /* 0x010fe40008011606 */
[----:B------:R-:W-:Y:S02]  /*60b0*/  @!UP0 USEL UR7, UR37, UR4, !UP2 ;  /* 0x0000000425078287 */ /* 0x000fe4000d000000 */
[----:B------:R-:W-:Y:S04]  /*60c0*/  @!UP0 USEL UR6, UR36, UR6, !UP1 ;  /* 0x0000000624068287 */ /* 0x000fe8000c800000 */
[----:B------:R-:W-:Y:S02]  /*60d0*/  @!UP0 UIADD3 UR4, UPT, UPT, -UR7, UR6, URZ ;  /* 0x0000000607048290 */ /* 0x000fe4000fffe1ff */
[----:B------:R-:W-:Y:S02]  /*60e0*/  @!UP0 UIADD3 UR6, UPT, UPT, UR7, -UR6, URZ ;  /* 0x8000000607068290 */ /* 0x000fe4000fffe0ff */
[----:B------:R-:W-:Y:S02]  /*60f0*/  @!UP0 UIMAD UR37, UR4, UR5, UR37 ;  /* 0x00000005042582a4 */ /* 0x000fe4000f8e0225 */
[----:B------:R-:W-:Y:S01]  /*6100*/  @!UP0 UIMAD UR36, UR6, UR14, UR36 ;  /* 0x0000000e062482a4 */ /* 0x000fe2000f8e0224 */
[----:B------:R-:W-:Y:S11]  /*6110*/  @!P0 BRA `(.L_x_95) ;  /* 0x00000000007c8947 */ /* 0x000ff60003800000 */
[----:B------:R-:W2:Y:S01]  /*6120*/  LDCU.64 UR8, c[0x4][0x80] ;  /* 0x01001000ff0877ac */ /* 0x000ea20008000a00 */
[----:B------:R-:W-:Y:S01]  /*6130*/  MOV R2, 0x0 ;  /* 0x0000000000027802 */ /* 0x000fe20000000f00 */
[----:B------:R-:W-:Y:S02]  /*6140*/  HFMA2 R12, -RZ, RZ, 0, 5.9604644775390625e-08 ;  /* 0x00000001ff0c7431 */ /* 0x000fe400000001ff */
[----:B------:R-:W-:Y:S01]  /*6150*/  IMAD.MOV.U32 R8, RZ, RZ, 0x70 ;  /* 0x00000070ff087424 */ /* 0x000fe200078e00ff */
[----:B------:R3:W4:Y:S01]  /*6160*/  LDC.64 R14, c[0x4][R2] ;  /* 0x01000000020e7b82 */ /* 0x0007220000000a00 */
[----:B------:R-:W1:Y:S01]  /*6170*/  LDCU.64 UR6, c[0x4][0x88] ;  /* 0x01001100ff0677ac */ /* 0x000e620008000a00 */
[----:B------:R-:W-:Y:S01]  /*6180*/  IMAD.MOV.U32 R13, RZ, RZ, RZ ;  /* 0x000000ffff0d7224 */ /* 0x000fe200078e00ff */
[----:B------:R-:W1:Y:S01]  /*6190*/  LDCU.64 UR4, c[0x4][0x8] ;  /* 0x01000100ff0477ac */ /* 0x000e620008000a00 */
[----:B--2---:R-:W-:Y:S01]  /*61a0*/  MOV R5, UR9 ;  /* 0x0000000900057c02 */ /* 0x004fe20008000f00 */
[----:B------:R-:W-:Y:S01]  /*61b0*/  IMAD.U32 R4, RZ, RZ, UR8 ;  /* 0x00000008ff047e24 */ /* 0x000fe2000f8e00ff */
[----:B-1----:R-:W-:Y:S01]  /*61c0*/  MOV R7, UR7 ;  /* 0x0000000700077c02 */ /* 0x002fe20008000f00 */
[----:B------:R-:W-:Y:S01]  /*61d0*/  IMAD.U32 R6, RZ, RZ, UR6 ;  /* 0x00000006ff067e24 */ /* 0x000fe2000f8e00ff */
[----:B------:R-:W-:Y:S01]  /*61e0*/  MOV R11, UR5 ;  /* 0x00000005000b7c02 */ /* 0x000fe20008000f00 */
[----:B------:R-:W-:Y:S02]  /*61f0*/  IMAD.U32 R10, RZ, RZ, UR4 ;  /* 0x00000004ff0a7e24 */ /* 0x000fe4000f8e00ff */
[----:B------:R-:W-:Y:S07]  /*6200*/  LEPC R20, `(.L_x_96) ;  /* 0x000000001014794e */ /* 0x000fee0000000000 */
[----:B---345:R-:W-:Y:S05]  /*6210*/  CALL.ABS.NOINC R14 ;  /* 0x000000000e007343 */ /* 0x038fea0003c00000 */
.L_x_96:
[----:B------:R-:W1:Y:S01]  /*6220*/  LDCU.64 UR8, c[0x4][0x80] ;  /* 0x01001000ff0877ac */ /* 0x000e620008000a00 */
[----:B------:R-:W2:Y:S01]  /*6230*/  LDC.64 R2, c[0x4][R2] ;  /* 0x0100000002027b82 */ /* 0x000ea20000000a00 */
[----:B------:R-:W-:Y:S02]  /*6240*/  HFMA2 R12, -RZ, RZ, 0, 5.9604644775390625e-08 ;  /* 0x00000001ff0c7431 */ /* 0x000fe400000001ff */
[----:B------:R-:W-:Y:S02]  /*6250*/  IMAD.MOV.U32 R8, RZ, RZ, 0x70 ;  /* 0x00000070ff087424 */ /* 0x000fe400078e00ff */
[----:B------:R-:W-:Y:S01]  /*6260*/  IMAD.MOV.U32 R13, RZ, RZ, RZ ;  /* 0x000000ffff0d7224 */ /* 0x000fe200078e00ff */
[----:B------:R-:W3:Y:S01]  /*6270*/  LDCU.64 UR6, c[0x4][0x88] ;  /* 0x01001100ff0677ac */ /* 0x000ee20008000a00 */
[----:B------:R-:W4:Y:S01]  /*6280*/  LDCU.64 UR4, c[0x4][0x8] ;  /* 0x01000100ff0477ac */ /* 0x000f220008000a00 */
[----:B-1----:R-:W-:Y:S02]  /*6290*/  MOV R4, UR8 ;  /* 0x0000000800047c02 */ /* 0x002fe40008000f00 */
[----:B------:R-:W-:Y:S02]  /*62a0*/  MOV R5, UR9 ;  /* 0x0000000900057c02 */ /* 0x000fe40008000f00 */
[----:B---3--:R-:W-:Y:S01]  /*62b0*/  MOV R7, UR7 ;  /* 0x0000000700077c02 */ /* 0x008fe20008000f00 */
[----:B------:R-:W-:Y:S01]  /*62c0*/  IMAD.U32 R6, RZ, RZ, UR6 ;  /* 0x00000006ff067e24 */ /* 0x000fe2000f8e00ff */
[----:B----4-:R-:W-:Y:S01]  /*62d0*/  MOV R11, UR5 ;  /* 0x00000005000b7c02 */ /* 0x010fe20008000f00 */
[----:B------:R-:W-:Y:S02]  /*62e0*/  IMAD.U32 R10, RZ, RZ, UR4 ;  /* 0x00000004ff0a7e24 */ /* 0x000fe4000f8e00ff */
[----:B------:R-:W-:Y:S07]  /*62f0*/  LEPC R20, `(.L_x_95) ;  /* 0x000000001014794e */ /* 0x000fee0000000000 */
[----:B--2---:R-:W-:Y:S05]  /*6300*/  CALL.ABS.NOINC R2 ;  /* 0x0000000002007343 */ /* 0x004fea0003c00000 */
.L_x_95:
[----:B------:R-:W-:Y:S05]  /*6310*/  BSYNC.RECONVERGENT B6 ;  /* 0x0000000000067941 */ /* 0x000fea0003800200 */
.L_x_94:
[----:B------:R-:W-:Y:S01]  /*6320*/  R2UR UR5, R73 ;  /* 0x00000000490572ca */ /* 0x000fe200000e0000 */
[----:B------:R-:W-:Y:S01]  /*6330*/  UISETP.NE.AND UP2, UPT, UR63, URZ, UPT ;  /* 0x000000ff3f00728c */ /* 0x000fe2000bf45270 */
[----:B------:R-:W-:Y:S02]  /*6340*/  R2UR UR4, R72 ;  /* 0x00000000480472ca */ /* 0x000fe400000e0000 */
[----:B------:R-:W-:Y:S02]  /*6350*/  ISETP.NE.U32.AND P4, PT, R54, RZ, PT ;  /* 0x000000ff3600720c */ /* 0x000fe40003f85070 */
[----:B------:R-:W-:Y:S02]  /*6360*/  ISETP.NE.U32.AND P2, PT, RZ, UR52, PT ;  /* 0x00000034ff007c0c */ /* 0x000fe4000bf45070 */
[----:B------:R-:W-:Y:S02]  /*6370*/  PLOP3.LUT P1, PT, PT, PT, UP2, 0x80, 0x8 ;  /* 0x000000000008781c */ /* 0x000fe40003f2f028 */
[----:B------:R-:W-:Y:S02]  /*6380*/  ISETP.NE.AND.EX P4, PT, R55, RZ, PT, P4 ;  /* 0x000000ff3700720c */ /* 0x000fe40003f85340 */
[----:B------:R-:W-:Y:S01]  /*6390*/  ISETP.NE.AND.EX P2, PT, RZ, UR53, PT, P2 ;  /* 0x00000035ff007c0c */ /* 0x000fe2000bf45320 */
[----:B------:R-:W-:Y:S04]  /*63a0*/  UISETP.NE.U32.AND UP0, UPT, UR5, URZ, UPT ;  /* 0x000000ff0500728c */ /* 0x000fe8000bf05070 */
[----:B------:R-:W-:Y:S02]  /*63b0*/  UISETP.NE.AND.EX UP1, UPT, UR4, URZ, UPT, UP0 ;  /* 0x000000ff0400728c */ /* 0x000fe4000bf25300 */
[----:B------:R-:W-:Y:S02]  /*63c0*/  UPLOP3.LUT UP0, UPT, UPT, UPT, UPT, 0x40, 0x4 ;  /* 0x000000000004789c */ /* 0x000fe40003f0e870 */
[----:B------:R-:W-:Y:S06]  /*63d0*/  @UP2 UPLOP3.LUT UP0, UPT, UPT, UPT, UP1, 0x80, 0x8 ;  /* 0x000000000008289c */ /* 0x000fec0003f0f010 */
[----:B------:R-:W-:Y:S01]  /*63e0*/  PLOP3.LUT P0, PT, PT, PT, UP0, 0x80, 0x8 ;  /* 0x000000000008781c */ /* 0x000fe20003f0f008 */
[----:B------:R-:W-:Y:S01]  /*63f0*/  @!UPT UIADD3 URZ, UPT, UPT, URZ, URZ, URZ ;  /* 0x000000fffffff290 */ /* 0x000fe2000fffe0ff */
[----:B------:R-:W-:Y:S11]  /*6400*/  BRA.U !UP1, `(.L_x_97) ;  /* 0x0000000109407547 */ /* 0x000ff6000b800000 */
[----:B------:R-:W-:Y:S01]  /*6410*/  UISETP.NE.U32.AND UP0, UPT, UR52, URZ, UPT ;  /* 0x000000ff3400728c */ /* 0x000fe2000bf05070 */
[----:B------:R-:W-:Y:S01]  /*6420*/  R2UR UR6, R73 ;  /* 0x00000000490672ca */ /* 0x000fe200000e0000 */
[----:B------:R-:W2:Y:S01]  /*6430*/  LDCU.64 UR8, c[0x0][0x358] ;  /* 0x00006b00ff0877ac */ /* 0x000ea20008000a00 */
[----:B------:R-:W-:Y:S02]  /*6440*/  HFMA2 R56, -RZ, RZ, 0, 5.9604644775390625e-08 ;  /* 0x00000001ff387431 */ /* 0x000fe400000001ff */
[----:B-1----:R-:W-:Y:S01]  /*6450*/  IMAD.MOV.U32 R0, RZ, RZ, 0x1 ;  /* 0x00000001ff007424 */ /* 0x002fe200078e00ff */
[----:B------:R-:W-:Y:S06]  /*6460*/  UISETP.NE.AND.EX UP0, UPT, UR53, URZ, UPT, UP0 ;  /* 0x000000ff3500728c */ /* 0x000fec000bf05300 */
[----:B------:R-:W-:Y:S05]  /*6470*/  PLOP3.LUT P3, PT, PT, PT, UP0, 0x80, 0x8 ;  /* 0x000000000008781c */ /* 0x000fea0003f6f008 */
[----:B------:R-:W1:Y:S01]  /*6480*/  @UP0 LDCU.64 UR4, c[0x0][0x888] ;  /* 0x00011100ff0407ac */ /* 0x000e620008000a00 */
[----:B------:R-:W-:Y:S07]  /*6490*/  @UP0 UIMAD UR6, UR60, UR6, URZ ;  /* 0x000000063c0602a4 */ /* 0x000fee000f8e02ff */
[----:B------:R-:W-:Y:S01]  /*64a0*/  @!P3 PRMT R56, R0, 0x7610, R56 ;  /* 0x000076100038b816 */ /* 0x000fe20000000038 */
[----:B-1----:R-:W-:Y:S06]  /*64b0*/  @UP0 UIMAD.WIDE UR4, UR6, 0x4, UR4 ;  /* 0x00000004060408a5 */ /* 0x002fec000f8e0204 */
[----:B------:R-:W-:Y:S02]  /*64c0*/  IMAD.U32 R2, RZ, RZ, UR4 ;  /* 0x00000004ff027e24 */ /* 0x000fe4000f8e00ff */
[----:B------:R-:W-:Y:S03]  /*64d0*/  IMAD.U32 R3, RZ, RZ, UR5 ;  /* 0x00000005ff037e24 */ /* 0x000fe6000f8e00ff */
[----:B------:R-:W1:Y:S02]  /*64e0*/  @!UP0 LDCU UR4, c[0x0][0x880] ;  /* 0x00011000ff0487ac */ /* 0x000e640008000800 */
[----:B--2--5:R2:W5:Y:S02]  /*64f0*/  @P3 LDG.E R27, desc[UR8][R2.64] ;  /* 0x00000008021b3981 */ /* 0x024564000c1e1900 */
[----:B-12---:R-:W-:Y:S02]  /*6500*/  @!P3 MOV R27, UR4 ;  /* 0x00000004001bbc02 */ /* 0x006fe40008000f00 */
.L_x_97:
[----:B------:R-:W-:Y:S05]  /*6510*/  @!P4 BRA `(.L_x_98) ;  /* 0x000000000024c947 */ /* 0x000fea0003800000 */
[----:B------:R-:W-:Y:S01]  /*6520*/  ISETP.NE.U32.AND P3, PT, R52, RZ, PT ;  /* 0x000000ff3400720c */ /* 0x000fe20003f65070 */
[----:B------:R-:W2:Y:S03]  /*6530*/  LDCU.64 UR4, c[0x0][0x358] ;  /* 0x00006b00ff0477ac */ /* 0x000ea60008000a00 */
[----:B------:R-:W-:Y:S11]  /*6540*/  ISETP.NE.AND.EX P3, PT, R53, RZ, PT, P3 ;  /* 0x000000ff3500720c */ /* 0x000ff60003f65330 */
[----:B------:R-:W-:Y:S02]  /*6550*/  @!UPT UIADD3 URZ, UPT, UPT, URZ, URZ, URZ ;  /* 0x000000fffffff290 */ /* 0x000fe4000fffe0ff */
[----:B------:R-:W3:Y:S01]  /*6560*/  @P3 LDC.64 R2, c[0x0][0x8a8] ;  /* 0x00022a00ff023b82 */ /* 0x000ee20000000a00 */
[----:B-1----:R-:W-:Y:S04]  /*6570*/  @P3 IMAD R0, R54, UR60, RZ ;  /* 0x0000003c36003c24 */ /* 0x002fe8000f8e02ff */
[----:B---3--:R-:W-:Y:S05]  /*6580*/  @P3 IMAD.WIDE R2, R0, 0x4, R2 ;  /* 0x0000000400023825 */ /* 0x008fea00078e0202 */
[----:B--2--5:R2:W5:Y:S02]  /*6590*/  @P3 LDG.E R24, desc[UR4][R2.64] ;  /* 0x0000000402183981 */ /* 0x024564000c1e1900 */
[----:B--2---:R-:W3:Y:S02]  /*65a0*/  @!P3 LDC R24, c[0x0][0x8a0] ;  /* 0x00022800ff18bb82 */ /* 0x004ee40000000800 */
.L_x_98:
[----:B-----5:R-:W-:Y:S01]  /*65b0*/  FSETP.NEU.AND P3, PT, R27, RZ, PT ;  /* 0x000000ff1b00720b */ /* 0x020fe20003f6d000 */
[----:B------:R-:W-:Y:S01]  /*65c0*/  BSSY B1, `(.L_x_99) ;  /* 0x0000039000017945 */ /* 0x000fe20003800000 */
[----:B------:R-:W-:Y:S01]  /*65d0*/  SEL R3, RZ, 0xffffffff, P2 ;  /* 0xffffffffff037807 */ /* 0x000fe20001000000 */
[----:B------:R-:W-:Y:S01]  /*65e0*/  IMAD.MOV.U32 R35, RZ, RZ, 0x1 ;  /* 0x00000001ff237424 */ /* 0x000fe200078e00ff */
[----:B------:R-:W-:Y:S01]  /*65f0*/  @P1 LOP3.LUT P2, RZ, R56, 0xff, RZ, 0xc0, !PT ;  /* 0x000000ff38ff1812 */ /* 0x000fe2000784c0ff */
[----:B------:R-:W-:Y:S01]  /*6600*/  IMAD R25, R22, 0x40, R23 ;  /* 0x0000004016197824 */ /* 0x000fe200078e0217 */
[----:B------:R-:W-:Y:S01]  /*6610*/  @P1 SEL R2, RZ, 0xffffffff, P3 ;  /* 0xffffffffff021807 */ /* 0x000fe20001800000 */
[----:B------:R-:W-:Y:S01]  /*6620*/  IMAD R63, R70, -0x10, R68 ;  /* 0xfffffff0463f7824 */ /* 0x000fe200078e0244 */
[----:B------:R-:W-:Y:S01]  /*6630*/  LOP3.LUT R66, R66, 0x1, RZ, 0x3c, !PT ;  /* 0x0000000142427812 */ /* 0x000fe200078e3cff */
[----:B------:R-:W-:Y:S01]  /*6640*/  IMAD.MOV.U32 R34, RZ, RZ, RZ ;  /* 0x000000ffff227224 */ /* 0x000fe200078e00ff */
[----:B------:R-:W-:Y:S02]  /*6650*/  @P0 SEL R2, R3, R2, !P2 ;  /* 0x0000000203020207 */ /* 0x000fe40005000000 */
[----:B------:R-:W-:Y:S02]  /*6660*/  CS2R R38, SRZ ;  /* 0x0000000000267805 */ /* 0x000fe4000001ff00 */
[----:B------:R-:W-:Y:S02]  /*6670*/  LEA R75, R22, UR43, 0x3 ;  /* 0x0000002b164b7c11 */ /* 0x000fe4000f8e18ff */
[----:B------:R-:W-:Y:S02]  /*6680*/  CS2R R36, SRZ ;  /* 0x0000000000247805 */ /* 0x000fe4000001ff00 */
[----:B------:R-:W-:Y:S02]  /*6690*/  @P1 LOP3.LUT R2, R2, 0x1, RZ, 0xc0, !PT ;  /* 0x0000000102021812 */ /* 0x000fe400078ec0ff */
[----:B------:R-:W-:Y:S02]  /*66a0*/  CS2R R42, SRZ ;  /* 0x00000000002a7805 */ /* 0x000fe4000001ff00 */
[----:B-1----:R-:W-:Y:S02]  /*66b0*/  SHF.L.U32 R0, R65, 0x1f, RZ ;  /* 0x0000001f41007819 */ /* 0x002fe400000006ff */
[----:B------:R-:W-:Y:S02]  /*66c0*/  CS2R R40, SRZ ;  /* 0x0000000000287805 */ /* 0x000fe4000001ff00 */
[----:B------:R-:W-:Y:S02]  /*66d0*/  ISETP.NE.U32.OR P5, PT, R2, 0x1, !P1 ;  /* 0x000000010200780c */ /* 0x000fe40004fa5470 */
[----:B------:R-:W-:Y:S02]  /*66e0*/  CS2R R46, SRZ ;  /* 0x00000000002e7805 */ /* 0x000fe4000001ff00 */
[----:B------:R-:W-:Y:S02]  /*66f0*/  PLOP3.LUT P2, PT, PT, PT, UP1, 0x80, 0x8 ;  /* 0x000000000008781c */ /* 0x000fe40003f4f018 */
[----:B------:R-:W-:Y:S02]  /*6700*/  CS2R R44, SRZ ;  /* 0x00000000002c7805 */ /* 0x000fe4000001ff00 */
[----:B------:R-:W-:Y:S02]  /*6710*/  LOP3.LUT P4, R61, R56, 0xff, RZ, 0xc0, !PT ;  /* 0x000000ff383d7812 */ /* 0x000fe4000788c0ff */
[----:B------:R-:W-:Y:S02]  /*6720*/  CS2R R50, SRZ ;  /* 0x0000000000327805 */ /* 0x000fe4000001ff00 */
[----:B------:R-:W-:Y:S02]  /*6730*/  SEL R2, RZ, 0xffffffff, P3 ;  /* 0xffffffffff027807 */ /* 0x000fe40001800000 */
[----:B------:R-:W-:Y:S02]  /*6740*/  CS2R R48, SRZ ;  /* 0x0000000000307805 */ /* 0x000fe4000001ff00 */
[----:B------:R-:W-:Y:S02]  /*6750*/  P2R R74, PR, RZ, 0x20 ;  /* 0x00000020ff4a7803 */ /* 0x000fe40000000000 */
[----:B------:R-:W-:Y:S02]  /*6760*/  @P5 SHF.L.U32 R4, R66, 0x1f, RZ ;  /* 0x0000001f42045819 */ /* 0x000fe400000006ff */
[----:B------:R-:W-:Y:S02]  /*6770*/  @P2 SEL R2, R3, R2, !P4 ;  /* 0x0000000203022207 */ /* 0x000fe40006000000 */
[----:B------:R-:W1:Y:S02]  /*6780*/  @P5 SYNCS.PHASECHK.TRANS64.TRYWAIT P1, [UR43+0x20], R4 ;  /* 0x00002004ff0055a7 */ /* 0x000e64000802112b */
[----:B------:R-:W-:Y:S04]  /*6790*/  LOP3.LUT R2, R2, 0x1, RZ, 0xc0, !PT ;  /* 0x0000000102027812 */ /* 0x000fe800078ec0ff */
[----:B------:R-:W-:Y:S04]  /*67a0*/  ISETP.NE.U32.AND P2, PT, R2, 0x1, PT ;  /* 0x000000010200780c */ /* 0x000fe80003f45070 */
[----:B------:R-:W-:Y:S01]  /*67b0*/  P2R R76, PR, RZ, 0x4 ;  /* 0x00000004ff4c7803 */ /* 0x000fe20000000000 */
[----:B------:R2:W4:Y:S01]  /*67c0*/  SYNCS.PHASECHK.TRANS64.TRYWAIT P0, [R75+URZ+0x90], R0 ;  /* 0x000090004b0075a7 */ /* 0x00052200080011ff */
[----:B-1----:R-:W-:Y:S01]  /*67d0*/  @P5 SEL R35, RZ, 0x1, !P1 ;  /* 0x00000001ff235807 */ /* 0x002fe20004800000 */
[----:B--2---:R-:W-:Y:S06]  /*67e0*/  @!P5 BRA `(.L_x_100) ;  /* 0x000000000058d947 */ /* 0x004fec0003800000 */
[----:B------:R-:W-:Y:S01]  /*67f0*/  IMAD.MOV.U32 R39, RZ, RZ, RZ ;  /* 0x000000ffff277224 */ /* 0x000fe200078e00ff */
[----:B------:R-:W-:Y:S01]  /*6800*/  ISETP.NE.AND P1, PT, R35, RZ, PT ;  /* 0x000000ff2300720c */ /* 0x000fe20003f25270 */
[----:B------:R-:W-:Y:S01]  /*6810*/  BSSY B0, `(.L_x_101) ;  /* 0x000000c000007945 */ /* 0x000fe20003800000 */
[----:B------:R-:W-:Y:S02]  /*6820*/  CS2R R50, SRZ ;  /* 0x0000000000327805 */ /* 0x000fe4000001ff00 */
[----:B------:R-:W-:Y:S02]  /*6830*/  CS2R R48, SRZ ;  /* 0x0000000000307805 */ /* 0x000fe4000001ff00 */
[----:B------:R-:W-:Y:S02]  /*6840*/  CS2R R46, SRZ ;  /* 0x00000000002e7805 */ /* 0x000fe4000001ff00 */
[----:B------:R-:W-:Y:S02]  /*6850*/  CS2R R44, SRZ ;  /* 0x00000000002c7805 */ /* 0x000fe4000001ff00 */
[----:B------:R-:W-:Y:S02]  /*6860*/  CS2R R42, SRZ ;  /* 0x00000000002a7805 */ /* 0x000fe4000001ff00 */
[----:B------:R-:W-:Y:S02]  /*6870*/  CS2R R40, SRZ ;  /* 0x0000000000287805 */ /* 0x000fe4000001ff00 */
[----:B------:R-:W-:Y:S01]  /*6880*/  CS2R R36, SRZ ;  /* 0x0000000000247805 */ /* 0x000fe2000001ff00 */
[----:B------:R-:W-:Y:S06]  /*6890*/  @P1 BRA `(.L_x_102) ;  /* 0x00000000000c1947 */ /* 0x000fec0003800000 */
[----:B------:R-:W-:Y:S04]  /*68a0*/  SHF.L.U32 R3, R66, 0x1f, RZ ;  /* 0x0000001f42037819 */ /* 0x000fe800000006ff */
[----:B------:R-:W1:Y:S02]  /*68b0*/  SYNCS.PHASECHK.TRANS64.TRYWAIT P1, [UR43+0x20], R3 ;  /* 0x00002003ff0075a7 */ /* 0x000e64000802112b */
[----:B-1----:R-:W-:Y:S05]  /*68c0*/  @!P1 BRA `(.L_x_103) ;  /* 0x00000030004c9947 */ /* 0x002fea0003800000 */
.L_x_102:
[----:B------:R-:W-:Y:S05]  /*68d0*/  BSYNC B0 ;  /* 0x0000000000007941 */ /* 0x000fea0003800000 */
.L_x_101:
[----:B------:R-:W-:Y:S01]  /*68e0*/  ISETP.NE.AND P1, PT, R76, RZ, PT ;  /* 0x000000ff4c00720c */ /* 0x000fe20003f25270 */
[----:B------:R-:W-:Y:S11]  /*68f0*/  HFMA2 R34, -RZ, RZ, 0, 5.9604644775390625e-08 ;  /* 0x00000001ff227431 */ /* 0x000ff600000001ff */
[----:B------:R-:W-:Y:S01]  /*6900*/  @!UPT UIADD3 URZ, UPT, UPT, URZ, URZ, URZ ;  /* 0x000000fffffff290 */ /* 0x000fe2000fffe0ff */
[----:B------:R2:W1:Y:S04]  /*6910*/  @P1 LDS.128 R48, [R69] ;  /* 0x0000000045301984 */ /* 0x0004680000000c00 */
[----:B------:R2:W1:Y:S04]  /*6920*/  @P1 LDS.128 R44, [R68+0x10] ;  /* 0x00001000442c1984 */ /* 0x0004680000000c00 */
[----:B------:R2:W1:Y:S04]  /*6930*/  @P1 LDS.128 R40, [R67+0x20] ;  /* 0x0000200043281984 */ /* 0x0004680000000c00 */
[----:B------:R2:W1:Y:S02]  /*6940*/  @P1 LDS.128 R36, [R63+0x30] ;  /* 0x000030003f241984 */ /* 0x0004640000000c00 */
.L_x_100:
[----:B------:R-:W-:Y:S05]  /*6950*/  BSYNC B1 ;  /* 0x0000000000017941 */ /* 0x000fea0003800000 */
.L_x_99:
[----:B-1----:R-:W-:Y:S04]  /*6960*/  SHF.R.U32.HI R2, RZ, 0x15, R25 ;  /* 0x00000015ff027819 */ /* 0x002fe80000011619 */
[----:B------:R-:W-:Y:S01]  /*6970*/  LOP3.LUT P1, RZ, R2, 0x3, R57, 0x48, !PT ;  /* 0x0000000302ff7812 */ /* 0x000fe20007824839 */
[----:B------:R-:W-:Y:S01]  /*6980*/  @!UPT UIADD3 URZ, UPT, UPT, URZ, URZ, URZ ;  /* 0x000000fffffff290 */ /* 0x000fe2000fffe0ff */
[----:B----4-:R-:W-:Y:S11]  /*6990*/  @P0 BRA `(.L_x_104) ;  /* 0x0000000000080947 */ /* 0x010ff60003800000 */
[----:B------:R-:W1:Y:S02]  /*69a0*/  SYNCS.PHASECHK.TRANS64.TRYWAIT P0, [R75+URZ+0x90], R0 ;  /* 0x000090004b0075a7 */ /* 0x000e6400080011ff */
[----:B-1----:R-:W-:Y:S05]  /*69b0*/  @!P0 BRA `(.L_x_105) ;  /* 0x0000003000288947 */ /* 0x002fea0003800000 */
.L_x_104:
[----:B------:R-:W-:Y:S05]  /*69c0*/  @!P1 BRA `(.L_x_106) ;  /* 0x0000000000409947 */ /* 0x000fea0003800000 */
[----:B------:R-:W4:Y:S01]  /*69d0*/  LDCU.64 UR8, c[0x4][0x70] ;  /* 0x01000e00ff0877ac */ /* 0x000f220008000a00 */
[----:B------:R-:W-:Y:S01]  /*69e0*/  MOV R3, 0x0 ;  /* 0x0000000000037802 */ /* 0x000fe20000000f00 */
[----:B------:R-:W-:Y:S02]  /*69f0*/  HFMA2 R12, -RZ, RZ, 0, 5.9604644775390625e-08 ;  /* 0x00000001ff0c7431 */ /* 0x000fe400000001ff */
[----:B------:R-:W-:Y:S02]  /*6a00*/  IMAD.MOV.U32 R8, RZ, RZ, 0x192 ;  /* 0x00000192ff087424 */ /* 0x000fe400078e00ff */
[----:B------:R-:W-:Y:S01]  /*6a10*/  IMAD.MOV.U32 R13, RZ, RZ, RZ ;  /* 0x000000ffff0d7224 */ /* 0x000fe200078e00ff */
[----:B------:R-:W5:Y:S01]  /*6a20*/  LDCU.64 UR6, c[0x4][0x78] ;  /* 0x01000f00ff0677ac */ /* 0x000f620008000a00 */
[----:B------:R-:W1:Y:S01]  /*6a30*/  LDC.64 R2, c[0x4][R3] ;  /* 0x0100000003027b82 */ /* 0x000e620000000a00 */
[----:B------:R-:W2:Y:S01]  /*6a40*/  LDCU.64 UR4, c[0x4][0x10] ;  /* 0x01000200ff0477ac */ /* 0x000ea20008000a00 */
[----:B----4-:R-:W-:Y:S01]  /*6a50*/  MOV R5, UR9 ;  /* 0x0000000900057c02 */ /* 0x010fe20008000f00 */
[----:B------:R-:W-:Y:S01]  /*6a60*/  IMAD.U32 R4, RZ, RZ, UR8 ;  /* 0x00000008ff047e24 */ /* 0x000fe2000f8e00ff */
[----:B-----5:R-:W-:Y:S01]  /*6a70*/  MOV R7, UR7 ;  /* 0x0000000700077c02 */ /* 0x020fe20008000f00 */
[----:B------:R-:W-:Y:S01]  /*6a80*/  IMAD.U32 R6, RZ, RZ, UR6 ;  /* 0x00000006ff067e24 */ /* 0x000fe2000f8e00ff */
[----:B--2---:R-:W-:Y:S01]  /*6a90*/  MOV R11, UR5 ;  /* 0x00000005000b7c02 */ /* 0x004fe20008000f00 */
[----:B------:R-:W-:Y:S02]  /*6aa0*/  IMAD.U32 R10, RZ, RZ, UR4 ;  /* 0x00000004ff0a7e24 */ /* 0x000fe4000f8e00ff */
[----:B------:R-:W-:Y:S07]  /*6ab0*/  LEPC R20, `(.L_x_106) ;  /* 0x000000001014794e */ /* 0x000fee0000000000 */
[----:B-1-3--:R-:W-:Y:S05]  /*6ac0*/  CALL.ABS.NOINC R2 ;  /* 0x0000000002007343 */ /* 0x00afea0003c00000 */
.L_x_106:
[----:B------:R-:W-:Y:S01]  /*6ad0*/  LOP3.LUT R20, R48, 0xffffe000, RZ, 0xc0, !PT ;  /* 0xffffe00030147812 */ /* 0x000fe200078ec0ff */
[----:B------:R-:W-:Y:S05]  /*6ae0*/  WARPSYNC.ALL ;  /* 0x0000000000007948 */ /* 0x000fea0003800000 */
[----:B------:R-:W-:Y:S01]  /*6af0*/  R2UR UR4, R25 ;  /* 0x00000000190472ca */ /* 0x000fe200000e0000 */
[----:B------:R-:W-:Y:S01]  /*6b00*/  BSSY.RECONVERGENT B0, `(.L_x_107) ;  /* 0x0000058000007945 */ /* 0x000fe20003800200 */
[----:B------:R-:W-:Y:S02]  /*6b10*/  LOP3.LUT R21, R49, 0xffffe000, RZ, 0xc0, !PT ;  /* 0xffffe00031157812 */ /* 0x000fe400078ec0ff */
[----:B------:R-:W-:Y:S02]  /*6b20*/  LOP3.LUT R26, R50, 0xffffe000, RZ, 0xc0, !PT ;  /* 0xffffe000321a7812 */ /* 0x000fe400078ec0ff */
[----:B------:R-:W-:Y:S02]  /*6b30*/  LOP3.LUT R33, R44, 0xffffe000, RZ, 0xc0, !PT ;  /* 0xffffe0002c217812 */ /* 0x000fe400078ec0ff */
[----:B------:R-:W-:Y:S05]  /*6b40*/  ISETP.NE.AND P0, PT, R71, RZ, PT ;  /* 0x000000ff4700720c */ /* 0x000fea0003f05270 */
[----:B------:R-:W1:Y:S02]  /*6b50*/  LDTM.x16 R4, tmem[UR4] ;  /* 0x00000004000479ee */ /* 0x000e640008240000 */
[C---:B-1-3--:R-:W-:Y:S01]  /*6b60*/  FMUL R0, R24.reuse, R4 ;  /* 0x0000000418007220 */ /* 0x04afe20000400000 */
[C---:B------:R-:W-:Y:S01]  /*6b70*/  FMUL R2, R24.reuse, R5 ;  /* 0x0000000518027220 */ /* 0x040fe20000400000 */
[C---:B------:R-:W-:Y:S01]  /*6b80*/  FMUL R3, R24.reuse, R6 ;  /* 0x0000000618037220 */ /* 0x040fe20000400000 */
[----:B------:R-:W-:Y:S01]  /*6b90*/  FMUL R7, R24, R7 ;  /* 0x0000000718077220 */ /* 0x000fe20000400000 */
[----:B------:R-:W-:Y:S01]  /*6ba0*/  FFMA R28, R27, R20, R0 ;  /* 0x000000141b1c7223 */ /* 0x000fe20000000000 */
[----:B------:R-:W-:Y:S01]  /*6bb0*/  LOP3.LUT R20, R51, 0xffffe000, RZ, 0xc0, !PT ;  /* 0xffffe00033147812 */ /* 0x000fe200078ec0ff */
[C---:B------:R-:W-:Y:S01]  /*6bc0*/  FFMA R29, R27.reuse, R21, R2 ;  /* 0x000000151b1d7223 */ /* 0x040fe20000000002 */
[----:B------:R-:W-:Y:S01]  /*6bd0*/  LOP3.LUT R21, R46, 0xffffe000, RZ, 0xc0, !PT ;  /* 0xffffe0002e157812 */ /* 0x000fe200078ec0ff */
[----:B------:R-:W-:Y:S01]  /*6be0*/  FFMA R30, R27, R26, R3 ;  /* 0x0000001a1b1e7223 */ /* 0x000fe20000000003 */
[----:B------:R-:W-:Y:S01]  /*6bf0*/  LOP3.LUT R26, R45, 0xffffe000, RZ, 0xc0, !PT ;  /* 0xffffe0002d1a7812 */ /* 0x000fe200078ec0ff */
[----:B------:R-:W-:Y:S01]  /*6c00*/  FFMA R31, R27, R20, R7 ;  /* 0x000000141b1f7223 */ /* 0x000fe20000000007 */
[----:B------:R-:W-:Y:S01]  /*6c10*/  LOP3.LUT R20, R47, 0xffffe000, RZ, 0xc0, !PT ;  /* 0xffffe0002f147812 */ /* 0x000fe200078ec0ff */
[C---:B------:R-:W-:Y:S01]  /*6c20*/  FMUL R4, R24.reuse, R8 ;  /* 0x0000000818047220 */ /* 0x040fe20000400000 */
[----:B------:R-:W-:Y:S01]  /*6c30*/  F2FP.TF32.F32.PACK_B R28, R28 ;  /* 0x0000001cff1c723e */ /* 0x000fe200024050ff */
[C---:B------:R-:W-:Y:S01]  /*6c40*/  FMUL R5, R24.reuse, R9 ;  /* 0x0000000918057220 */ /* 0x040fe20000400000 */
[----:B------:R-:W-:Y:S01]  /*6c50*/  F2FP.TF32.F32.PACK_B R29, R29 ;  /* 0x0000001dff1d723e */ /* 0x000fe200024050ff */
[C---:B------:R-:W-:Y:S01]  /*6c60*/  FMUL R6, R24.reuse, R10 ;  /* 0x0000000a18067220 */ /* 0x040fe20000400000 */
[----:B------:R-:W-:Y:S01]  /*6c70*/  FMUL R11, R24, R11 ;  /* 0x0000000b180b7220 */ /* 0x000fe20000400000 */
[----:B------:R-:W-:Y:S01]  /*6c80*/  F2FP.TF32.F32.PACK_B R30, R30 ;  /* 0x0000001eff1e723e */ /* 0x000fe200024050ff */
[C---:B------:R-:W-:Y:S01]  /*6c90*/  FFMA R4, R27.reuse, R33, R4 ;  /* 0x000000211b047223 */ /* 0x040fe20000000004 */
[----:B------:R-:W-:Y:S01]  /*6ca0*/  F2FP.TF32.F32.PACK_B R31, R31 ;  /* 0x0000001fff1f723e */ /* 0x000fe200024050ff */
[C---:B------:R-:W-:Y:S01]  /*6cb0*/  FFMA R5, R27.reuse, R26, R5 ;  /* 0x0000001a1b057223 */ /* 0x040fe20000000005 */
[C---:B------:R-:W-:Y:S01]  /*6cc0*/  FFMA R6, R27.reuse, R21, R6 ;  /* 0x000000151b067223 */ /* 0x040fe20000000006 */
[----:B------:R-:W-:Y:S01]  /*6cd0*/  FFMA R7, R27, R20, R11 ;  /* 0x000000141b077223 */ /* 0x000fe2000000000b */
[----:B------:R-:W-:Y:S01]  /*6ce0*/  LOP3.LUT R33, R40, 0xffffe000, RZ, 0xc0, !PT ;  /* 0xffffe00028217812 */ /* 0x000fe200078ec0ff */
[----:B------:R1:W-:Y:S01]  /*6cf0*/  STS.128 [R69], R28 ;  /* 0x0000001c45007388 */ /* 0x0003e20000000c00 */
[----:B------:R-:W-:Y:S01]  /*6d00*/  LOP3.LUT R26, R41, 0xffffe000, RZ, 0xc0, !PT ;  /* 0xffffe000291a7812 */ /* 0x000fe200078ec0ff */
[C---:B------:R-:W-:Y:S01]  /*6d10*/  FMUL R8, R24.reuse, R12 ;  /* 0x0000000c18087220 */ /* 0x040fe20000400000 */
[----:B------:R-:W-:Y:S01]  /*6d20*/  FMUL R9, R24, R13 ;  /* 0x0000000d18097220 */ /* 0x000fe20000400000 */
[----:B------:R-:W-:Y:S01]  /*6d30*/  LOP3.LUT R21, R42, 0xffffe000, RZ, 0xc0, !PT ;  /* 0xffffe0002a157812 */ /* 0x000fe200078ec0ff */
[C---:B------:R-:W-:Y:S01]  /*6d40*/  FMUL R10, R24.reuse, R14 ;  /* 0x0000000e180a7220 */ /* 0x040fe20000400000 */
[----:B------:R-:W-:Y:S01]  /*6d50*/  LOP3.LUT R20, R43, 0xffffe000, RZ, 0xc0, !PT ;  /* 0xffffe0002b147812 */ /* 0x000fe200078ec0ff */
[----:B------:R-:W-:Y:S01]  /*6d60*/  FMUL R15, R24, R15 ;  /* 0x0000000f180f7220 */ /* 0x000fe20000400000 */
[----:B------:R-:W-:Y:S01]  /*6d70*/  F2FP.TF32.F32.PACK_B R4, R4 ;  /* 0x00000004ff04723e */ /* 0x000fe200024050ff */
[C---:B------:R-:W-:Y:S01]  /*6d80*/  FFMA R8, R27.reuse, R33, R8 ;  /* 0x000000211b087223 */ /* 0x040fe20000000008 */
[----:B------:R-:W-:Y:S01]  /*6d90*/  F2FP.TF32.F32.PACK_B R5, R5 ;  /* 0x00000005ff05723e */ /* 0x000fe200024050ff */
[C---:B------:R-:W-:Y:S01]  /*6da0*/  FFMA R9, R27.reuse, R26, R9 ;  /* 0x0000001a1b097223 */ /* 0x040fe20000000009 */
[----:B------:R-:W-:Y:S01]  /*6db0*/  F2FP.TF32.F32.PACK_B R6, R6 ;  /* 0x00000006ff06723e */ /* 0x000fe200024050ff */
[C---:B------:R-:W-:Y:S01]  /*6dc0*/  FFMA R10, R27.reuse, R21, R10 ;  /* 0x000000151b0a7223 */ /* 0x040fe2000000000a */
[----:B------:R-:W-:Y:S01]  /*6dd0*/  F2FP.TF32.F32.PACK_B R7, R7 ;  /* 0x00000007ff07723e */ /* 0x000fe200024050ff */
[----:B------:R-:W-:Y:S01]  /*6de0*/  FFMA R11, R27, R20, R15 ;  /* 0x000000141b0b7223 */ /* 0x000fe2000000000f */
[----:B------:R-:W-:Y:S01]  /*6df0*/  LOP3.LUT R33, R36, 0xffffe000, RZ, 0xc0, !PT ;  /* 0xffffe00024217812 */ /* 0x000fe200078ec0ff */
[C---:B------:R-:W-:Y:S01]  /*6e00*/  FMUL R12, R24.reuse, R16 ;  /* 0x00000010180c7220 */ /* 0x040fe20000400000 */
[----:B------:R-:W-:Y:S01]  /*6e10*/  LOP3.LUT R26, R37, 0xffffe000, RZ, 0xc0, !PT ;  /* 0xffffe000251a7812 */ /* 0x000fe200078ec0ff */
[----:B------:R1:W-:Y:S01]  /*6e20*/  STS.128 [R68+0x10], R4 ;  /* 0x0000100444007388 */ /* 0x0003e20000000c00 */
        /* <DEDUP_REMOVED lines=13> */
[----:B------:R-:W-:Y:S02]  /*6f00*/  F2FP.TF32.F32.PACK_B R12, R12 ;  /* 0x0000000cff0c723e */ /* 0x000fe400024050ff */
[----:B------:R-:W-:Y:S01]  /*6f10*/  F2FP.TF32.F32.PACK_B R13, R13 ;  /* 0x0000000dff0d723e */ /* 0x000fe200024050ff */
[----:B------:R1:W-:Y:S01]  /*6f20*/  STS.128 [R67+0x20], R8 ;  /* 0x0000200843007388 */ /* 0x0003e20000000c00 */
[----:B------:R-:W-:Y:S02]  /*6f30*/  F2FP.TF32.F32.PACK_B R14, R14 ;  /* 0x0000000eff0e723e */ /* 0x000fe400024050ff */
[----:B------:R-:W-:Y:S05]  /*6f40*/  F2FP.TF32.F32.PACK_B R15, R15 ;  /* 0x0000000fff0f723e */ /* 0x000fea00024050ff */
[----:B------:R1:W-:Y:S01]  /*6f50*/  STS.128 [R63+0x30], R12 ;  /* 0x0000300c3f007388 */ /* 0x0003e20000000c00 */
[----:B------:R-:W-:Y:S01]  /*6f60*/  @!PT LDS RZ, [RZ] ;  /* 0x00000000fffff984 */ /* 0x000fe20000000800 */
[----:B------:R-:W-:Y:S01]  /*6f70*/  @!PT LDS RZ, [RZ] ;  /* 0x00000000fffff984 */ /* 0x000fe20000000800 */
[----:B------:R-:W-:Y:S01]  /*6f80*/  @!PT LDS RZ, [RZ] ;  /* 0x00000000fffff984 */ /* 0x000fe20000000800 */
[----:B------:R-:W-:Y:S01]  /*6f90*/  @!PT LDS RZ, [RZ] ;  /* 0x00000000fffff984 */ /* 0x000fe20000000800 */
[----:B------:R3:W-:Y:S07]  /*6fa0*/  MEMBAR.ALL.CTA ;  /* 0x0000000000007992 */ /* 0x0007ee0000008000 */
[----:B---3--:R-:W3:Y:S02]  /*6fb0*/  FENCE.VIEW.ASYNC.S ;  /* 0x00000000000073c6 */ /* 0x008ee40000000000 */
[----:B---3--:R-:W-:Y:S06]  /*6fc0*/  BAR.SYNC.DEFER_BLOCKING 0x1, 0x80 ;  /* 0x0042000000007b1d */ /* 0x008fec0000010000 */
[----:B------:R-:W-:Y:S05]  /*6fd0*/  @P0 BRA `(.L_x_108) ;  /* 0x0000000000280947 */ /* 0x000fea0003800000 */
[----:B------:R-:W3:Y:S01]  /*6fe0*/  LDCU.64 UR6, c[0x0][0x348] ;  /* 0x00006900ff0677ac */ /* 0x000ee20008000a00 */
[----:B------:R-:W-:Y:S01]  /*6ff0*/  UIADD3 UR4, UPT, UPT, UR43, 0x200, URZ ;  /* 0x000002002b047890 */ /* 0x000fe2000fffe0ff */
[----:B------:R-:W-:Y:S05]  /*7000*/  UMOV UR51, UR60 ;  /* 0x0000003c00337c82 */ /* 0x000fea0008000000 */
[----:B------:R-:W-:Y:S04]  /*7010*/  MOV R60, UR4 ;  /* 0x00000004003c7c02 */ /* 0x000fe80008000f00 */
[----:B------:R-:W-:Y:S01]  /*7020*/  R2UR UR48, R60 ;  /* 0x000000003c3072ca */ /* 0x000fe200000e0000 */
[----:B---3--:R-:W-:Y:S04]  /*7030*/  UIADD3 UR4, UP0, UPT, UR6, 0x680, URZ ;  /* 0x0000068006047890 */ /* 0x008fe8000ff1e0ff */
[----:B------:R-:W-:Y:S09]  /*7040*/  UIADD3.X UR5, UPT, UPT, URZ, UR7, URZ, UP0, !UPT ;  /* 0x00000007ff057290 */ /* 0x000ff200087fe4ff */
[----:B------:R3:W-:Y:S01]  /*7050*/  UTMASTG.3D [UR48], [UR4] ;  /* 0x00000030040073b5 */ /* 0x0007e20008010000 */
[----:B------:R0:W-:Y:S01]  /*7060*/  UTMACMDFLUSH ;  /* 0x00000000000079b7 */ /* 0x0001e20000000000 */
[----:B---3--:R-:W-:Y:S04]  /*7070*/  DEPBAR.LE SB0, 0x1 ;  /* 0x000080400000791a */ /* 0x008fe80000000000 */
.L_x_108:
[----:B------:R-:W-:Y:S05]  /*7080*/  BSYNC.RECONVERGENT B0 ;  /* 0x0000000000007941 */ /* 0x000fea0003800200 */
.L_x_107:
[----:B------:R-:W-:Y:S01]  /*7090*/  BAR.SYNC.DEFER_BLOCKING 0x1, 0x80 ;  /* 0x0042000000007b1d */ /* 0x000fe20000010000 */
[----:B------:R-:W-:Y:S01]  /*70a0*/  ISETP.NE.AND P1, PT, R74, RZ, PT ;  /* 0x000000ff4a00720c */ /* 0x000fe20003f25270 */
[----:B------:R-:W-:Y:S01]  /*70b0*/  UISETP.NE.AND UP0, UPT, UR46, URZ, UPT ;  /* 0x000000ff2e00728c */ /* 0x000fe2000bf05270 */
[----:B------:R-:W-:Y:S11]  /*70c0*/  LEA R3, R34, UR43, 0x3 ;  /* 0x0000002b22037c11 */ /* 0x000ff6000f8e18ff */
[----:B------:R-:W-:Y:S01]  /*70d0*/  @P1 SHF.L.U32 R2, R66, 0x1f, RZ ;  /* 0x0000001f42021819 */ /* 0x000fe200000006ff */
[----:B------:R-:W-:Y:S06]  /*70e0*/  BRA.U !UP0, `(.L_x_109) ;  /* 0x0000000108247547 */ /* 0x000fec000b800000 */
[----:B-1----:R-:W-:Y:S01]  /*70f0*/  IMAD.U32 R5, RZ, RZ, UR45 ;  /* 0x0000002dff057e24 */ /* 0x002fe2000f8e00ff */
[----:B------:R-:W-:Y:S01]  /*7100*/  MOV R0, UR54 ;  /* 0x0000003600007c02 */ /* 0x000fe20008000f00 */
[----:B------:R-:W-:Y:S03]  /*7110*/  UIADD3 UR4, UPT, UPT, UR45, 0x1, URZ ;  /* 0x000000012d047890 */ /* 0x000fe6000fffe0ff */
[----:B------:R-:W-:Y:S01]  /*7120*/  @P1 LEA R5, R5, UR43, 0x3 ;  /* 0x0000002b05051c11 */ /* 0x000fe2000f8e18ff */
[----:B------:R-:W-:Y:S04]  /*7130*/  UISETP.NE.AND UP0, UPT, UR4, 0x4, UPT ;  /* 0x000000040400788c */ /* 0x000fe8000bf05270 */
[----:B------:R-:W-:Y:S01]  /*7140*/  @P1 VIADD R5, R5, 0x40 ;  /* 0x0000004005051836 */ /* 0x000fe20000000000 */
[----:B------:R-:W-:Y:S04]  /*7150*/  USEL UR45, UR4, URZ, UP0 ;  /* 0x000000ff042d7287 */ /* 0x000fe80008000000 */
[----:B------:R-:W-:Y:S04]  /*7160*/  @P1 PRMT R0, R0, 0x654, R5 ;  /* 0x0000065400001816 */ /* 0x000fe80000000005 */
[----:B------:R3:W-:Y:S04]  /*7170*/  @P1 SYNCS.ARRIVE.TRANS64.RED.A1T0 RZ, [R0+URZ], RZ ;  /* 0x000000ff00ff19a7 */ /* 0x0007e800081004ff */
.L_x_109:
[----:B------:R-:W4:Y:S01]  /*7180*/  @P1 SYNCS.PHASECHK.TRANS64.TRYWAIT P0, [R3+URZ+0x20], R2 ;  /* 0x00002002030015a7 */ /* 0x000f2200080011ff */
[----:B------:R-:W-:Y:S01]  /*7190*/  BSSY B1, `(.L_x_110) ;  /* 0x0000016000017945 */ /* 0x000fe20003800000 */
[----:B----4-:R-:W-:Y:S03]  /*71a0*/  @P1 SEL R35, RZ, 0x1, !P0 ;  /* 0x00000001ff231807 */ /* 0x010fe60004000000 */
[----:B------:R-:W-:Y:S05]  /*71b0*/  @!P1 BRA `(.L_x_111) ;  /* 0x00000000004c9947 */ /* 0x000fea0003800000 */
[----:B------:R-:W-:Y:S01]  /*71c0*/  ISETP.NE.AND P0, PT, R35, RZ, PT ;  /* 0x000000ff2300720c */ /* 0x000fe20003f05270 */
[----:B------:R-:W-:Y:S01]  /*71d0*/  BSSY B0, `(.L_x_112) ;  /* 0x000000b000007945 */ /* 0x000fe20003800000 */
[----:B------:R-:W-:Y:S11]  /*71e0*/  ISETP.NE.AND P1, PT, R76, RZ, PT ;  /* 0x000000ff4c00720c */ /* 0x000ff60003f25270 */
[----:B------:R-:W-:Y:S02]  /*71f0*/  @!UPT UIADD3 URZ, UPT, UPT, URZ, URZ, URZ ;  /* 0x000000fffffff290 */ /* 0x000fe4000fffe0ff */
[C---:B-1----:R-:W-:Y:S01]  /*7200*/  @P1 IMAD R6, R34.reuse, 0x2000, R69 ;  /* 0x0000200022061824 */ /* 0x042fe200078e0245 */
[C---:B------:R-:W-:Y:S01]  /*7210*/  @P1 LEA R4, R34.reuse, R67, 0xd ;  /* 0x0000004322041211 */ /* 0x040fe200078e68ff */
[C---:B------:R-:W-:Y:S02]  /*7220*/  @P1 IMAD R5, R34.reuse, 0x2000, R68 ;  /* 0x0000200022051824 */ /* 0x040fe400078e0244 */
[----:B------:R-:W-:Y:S01]  /*7230*/  @P1 IMAD R2, R34, 0x2000, R63 ;  /* 0x0000200022021824 */ /* 0x000fe200078e023f */
[----:B------:R-:W-:Y:S06]  /*7240*/  @P0 BRA `(.L_x_113) ;  /* 0x00000000000c0947 */ /* 0x000fec0003800000 */
[----:B---3--:R-:W-:Y:S04]  /*7250*/  SHF.L.U32 R0, R66, 0x1f, RZ ;  /* 0x0000001f42007819 */ /* 0x008fe800000006ff */
[----:B------:R-:W1:Y:S02]  /*7260*/  SYNCS.PHASECHK.TRANS64.TRYWAIT P0, [R3+URZ+0x20], R0 ;  /* 0x00002000030075a7 */ /* 0x000e6400080011ff */
[----:B-1----:R-:W-:Y:S05]  /*7270*/  @!P0 BRA `(.L_x_114) ;  /* 0x00000028000c8947 */ /* 0x002fea0003800000 */
.L_x_113:
[----:B------:R-:W-:Y:S05]  /*7280*/  BSYNC B0 ;  /* 0x0000000000007941 */ /* 0x000fea0003800000 */
.L_x_112:
[----:B------:R-:W-:Y:S02]  /*7290*/  ISETP.NE.AND P0, PT, R76, RZ, PT ;  /* 0x000000ff4c00720c */ /* 0x000fe40003f05270 */
[----:B------:R-:W-:Y:S11]  /*72a0*/  IADD3 R34, PT, PT, R34, 0x1, RZ ;  /* 0x0000000122227810 */ /* 0x000ff60007ffe0ff */
[----:B------:R4:W1:Y:S04]  /*72b0*/  @P0 LDS.128 R48, [R6] ;  /* 0x0000000006300984 */ /* 0x0008680000000c00 */
[----:B------:R4:W1:Y:S04]  /*72c0*/  @P0 LDS.128 R44, [R5+0x10] ;  /* 0x00001000052c0984 */ /* 0x0008680000000c00 */
[----:B------:R4:W1:Y:S04]  /*72d0*/  @P0 LDS.128 R40, [R4+0x20] ;  /* 0x0000200004280984 */ /* 0x0008680000000c00 */
[----:B------:R4:W1:Y:S02]  /*72e0*/  @P0 LDS.128 R36, [R2+0x30] ;  /* 0x0000300002240984 */ /* 0x0008640000000c00 */
.L_x_111:
[----:B------:R-:W-:Y:S05]  /*72f0*/  BSYNC B1 ;  /* 0x0000000000017941 */ /* 0x000fea0003800000 */
.L_x_110:
[----:B-1-3--:R-:W-:Y:S05]  /*7300*/  VIADD R0, R25, 0x10 ;  /* 0x0000001019007836 */ /* 0x00afea0000000000 */
[----:B------:R-:W-:Y:S04]  /*7310*/  SHF.R.U32.HI R0, RZ, 0x15, R0 ;  /* 0x00000015ff007819 */ /* 0x000fe80000011600 */
[----:B------:R-:W-:Y:S11]  /*7320*/  LOP3.LUT P0, RZ, R0, 0x3, R57, 0x48, !PT ;  /* 0x0000000300ff7812 */ /* 0x000ff60007804839 */
[----:B------:R-:W-:Y:S02]  /*7330*/  @!UPT UIADD3 URZ, UPT, UPT, URZ, URZ, URZ ;  /* 0x000000fffffff290 */ /* 0x000fe4000fffe0ff */
[----:B------:R-:W-:Y:S05]  /*7340*/  @!P0 BRA `(.L_x_115) ;  /* 0x0000000000408947 */ /* 0x000fea0003800000 */
[----:B------:R-:W1:Y:S01]  /*7350*/  LDCU.64 UR8, c[0x4][0x70] ;  /* 0x01000e00ff0877ac */ /* 0x000e620008000a00 */
[----:B------:R-:W-:Y:S01]  /*7360*/  MOV R3, 0x0 ;  /* 0x0000000000037802 */ /* 0x000fe20000000f00 */
[----:B------:R-:W-:Y:S02]  /*7370*/  HFMA2 R12, -RZ, RZ, 0, 5.9604644775390625e-08 ;  /* 0x00000001ff0c7431 */ /* 0x000fe400000001ff */
[----:B------:R-:W-:Y:S02]  /*7380*/  IMAD.MOV.U32 R8, RZ, RZ, 0x192 ;  /* 0x00000192ff087424 */ /* 0x000fe400078e00ff */
[----:B------:R-:W-:Y:S01]  /*7390*/  IMAD.MOV.U32 R13, RZ, RZ, RZ ;  /* 0x000000ffff0d7224 */ /* 0x000fe200078e00ff */
[----:B------:R-:W3:Y:S01]  /*73a0*/  LDCU.64 UR6, c[0x4][0x78] ;  /* 0x01000f00ff0677ac */ /* 0x000ee20008000a00 */
[----:B----4-:R-:W4:Y:S01]  /*73b0*/  LDC.64 R2, c[0x4][R3] ;  /* 0x0100000003027b82 */ /* 0x010f220000000a00 */
[----:B------:R-:W5:Y:S01]  /*73c0*/  LDCU.64 UR4, c[0x4][0x10] ;  /* 0x01000200ff0477ac */ /* 0x000f620008000a00 */
[----:B-1----:R-:W-:Y:S01]  /*73d0*/  MOV R5, UR9 ;  /* 0x0000000900057c02 */ /* 0x002fe20008000f00 */
[----:B------:R-:W-:Y:S01]  /*73e0*/  IMAD.U32 R4, RZ, RZ, UR8 ;  /* 0x00000008ff047e24 */ /* 0x000fe2000f8e00ff */
[----:B---3--:R-:W-:Y:S01]  /*73f0*/  MOV R7, UR7 ;  /* 0x0000000700077c02 */ /* 0x008fe20008000f00 */
[----:B------:R-:W-:Y:S01]  /*7400*/  IMAD.U32 R6, RZ, RZ, UR6 ;  /* 0x00000006ff067e24 */ /* 0x000fe2000f8e00ff */
[----:B-----5:R-:W-:Y:S01]  /*7410*/  MOV R11, UR5 ;  /* 0x00000005000b7c02 */ /* 0x020fe20008000f00 */
[----:B------:R-:W-:Y:S02]  /*7420*/  IMAD.U32 R10, RZ, RZ, UR4 ;  /* 0x00000004ff0a7e24 */ /* 0x000fe4000f8e00ff */
[----:B------:R-:W-:Y:S07]  /*7430*/  LEPC R20, `(.L_x_115) ;  /* 0x000000001014794e */ /* 0x000fee0000000000 */
[----:B--2-4-:R-:W-:Y:S05]  /*7440*/  CALL.ABS.NOINC R2 ;  /* 0x0000000002007343 */ /* 0x014fea0003c00000 */
.L_x_115:
[----:B------:R-:W-:Y:S01]  /*7450*/  ISETP.NE.AND P6, PT, R74, RZ, PT ;  /* 0x000000ff4a00720c */ /* 0x000fe20003fc5270 */
[----:B------:R-:W-:Y:S05]  /*7460*/  WARPSYNC.ALL ;  /* 0x0000000000007948 */ /* 0x000fea0003800000 */
[----:B------:R-:W-:Y:S01]  /*7470*/  R2UR UR4, R25 ;  /* 0x00000000190472ca */ /* 0x000fe200000e0000 */
[----:B------:R-:W-:Y:S01]  /*7480*/  IMAD.U32 R77, RZ, RZ, UR45 ;  /* 0x0000002dff4d7e24 */ /* 0x000fe2000f8e00ff */
[----:B------:R-:W-:Y:S01]  /*7490*/  LOP3.LUT R20, R48, 0xffffe000, RZ, 0xc0, !PT ;  /* 0xffffe00030147812 */ /* 0x000fe200078ec0ff */
[----:B------:R-:W-:Y:S01]  /*74a0*/  BSSY.RECONVERGENT B0, `(.L_x_116) ;  /* 0x000005e000007945 */ /* 0x000fe20003800200 */
[----:B------:R-:W-:Y:S02]  /*74b0*/  LOP3.LUT R21, R49, 0xffffe000, RZ, 0xc0, !PT ;  /* 0xffffe00031157812 */ /* 0x000fe400078ec0ff */
[----:B------:R-:W-:Y:S02]  /*74c0*/  LOP3.LUT R26, R51, 0xffffe000, RZ, 0xc0, !PT ;  /* 0xffffe000331a7812 */ /* 0x000fe400078ec0ff */
[----:B------:R-:W-:Y:S01]  /*74d0*/  @P6 LEA R0, R77, UR43, 0x3 ;  /* 0x0000002b4d006c11 */ /* 0x000fe2000f8e18ff */
[----:B------:R-:W-:Y:S01]  /*74e0*/  IMAD.U32 R77, RZ, RZ, UR54 ;  /* 0x00000036ff4d7e24 */ /* 0x000fe2000f8e00ff */
[----:B------:R-:W-:Y:S02]  /*74f0*/  LOP3.LUT R33, R44, 0xffffe000, RZ, 0xc0, !PT ;  /* 0xffffe0002c217812 */ /* 0x000fe400078ec0ff */
[----:B------:R-:W-:Y:S01]  /*7500*/  LOP3.LUT R32, R45, 0xffffe000, RZ, 0xc0, !PT ;  /* 0xffffe0002d207812 */ /* 0x000fe200078ec0ff */
[----:B----4-:R-:W1:Y:S01]  /*7510*/  LDTM.x16 R4, tmem[UR4+0x10] ;  /* 0x00001004000479ee */ /* 0x010e620008240000 */
[----:B------:R-:W-:Y:S01]  /*7520*/  ISETP.NE.AND P0, PT, R71, RZ, PT ;  /* 0x000000ff4700720c */ /* 0x000fe20003f05270 */
[----:B------:R-:W-:Y:S05]  /*7530*/  @P6 VIADD R0, R0, 0x40 ;  /* 0x0000004000006836 */ /* 0x000fea0000000000 */
[----:B------:R-:W-:Y:S01]  /*7540*/  @P6 PRMT R77, R77, 0x654, R0 ;  /* 0x000006544d4d6816 */ /* 0x000fe20000000000 */
[C---:B-1----:R-:W-:Y:S01]  /*7550*/  FMUL R0, R24.reuse, R4 ;  /* 0x0000000418007220 */ /* 0x042fe20000400000 */
[C---:B------:R-:W-:Y:S01]  /*7560*/  FMUL R2, R24.reuse, R5 ;  /* 0x0000000518027220 */ /* 0x040fe20000400000 */
[C---:B------:R-:W-:Y:S01]  /*7570*/  FMUL R3, R24.reuse, R6 ;  /* 0x0000000618037220 */ /* 0x040fe20000400000 */
[----:B------:R-:W-:Y:S01]  /*7580*/  FMUL R7, R24, R7 ;  /* 0x0000000718077220 */ /* 0x000fe20000400000 */
[C---:B------:R-:W-:Y:S01]  /*7590*/  FFMA R28, R27.reuse, R20, R0 ;  /* 0x000000141b1c7223 */ /* 0x040fe20000000000 */
[----:B------:R-:W-:Y:S01]  /*75a0*/  LOP3.LUT R20, R50, 0xffffe000, RZ, 0xc0, !PT ;  /* 0xffffe00032147812 */ /* 0x000fe200078ec0ff */
[C---:B------:R-:W-:Y:S01]  /*75b0*/  FFMA R29, R27.reuse, R21, R2 ;  /* 0x000000151b1d7223 */ /* 0x040fe20000000002 */
[----:B------:R-:W-:Y:S01]  /*75c0*/  LOP3.LUT R21, R40, 0xffffe000, RZ, 0xc0, !PT ;  /* 0xffffe00028157812 */ /* 0x000fe200078ec0ff */
[----:B------:R-:W-:Y:S01]  /*75d0*/  FMUL R4, R24, R8 ;  /* 0x0000000818047220 */ /* 0x000fe20000400000 */
[----:B------:R-:W-:Y:S01]  /*75e0*/  F2FP.TF32.F32.PACK_B R28, R28 ;  /* 0x0000001cff1c723e */ /* 0x000fe200024050ff */
[C---:B------:R-:W-:Y:S01]  /*75f0*/  FFMA R30, R27.reuse, R20, R3 ;  /* 0x000000141b1e7223 */ /* 0x040fe20000000003 */
        /* <DEDUP_REMOVED lines=8> */
[----:B------:R-:W-:Y:S01]  /*7680*/  F2FP.TF32.F32.PACK_B R31, R31 ;  /* 0x0000001fff1f723e */ /* 0x000fe200024050ff */
[C---:B------:R-:W-:Y:S01]  /*7690*/  FFMA R4, R27.reuse, R33, R4 ;  /* 0x000000211b047223 */ /* 0x040fe20000000004 */
[C---:B------:R-:W-:Y:S01]  /*76a0*/  FFMA R5, R27.reuse, R32, R5 ;  /* 0x000000201b057223 */ /* 0x040fe20000000005 */
[C---:B------:R-:W-:Y:S01]  /*76b0*/  FFMA R6, R27.reuse, R20, R6 ;  /* 0x000000141b067223 */ /* 0x040fe20000000006 */
[----:B------:R-:W-:Y:S01]  /*76c0*/  FFMA R7, R27, R26, R11 ;  /* 0x0000001a1b077223 */ /* 0x000fe2000000000b */
[----:B------:R1:W-:Y:S01]  /*76d0*/  STS.128 [R69+0x2000], R28 ;  /* 0x0020001c45007388 */ /* 0x0003e20000000c00 */
[----:B------:R-:W-:Y:S01]  /*76e0*/  LOP3.LUT R32, R41, 0xffffe000, RZ, 0xc0, !PT ;  /* 0xffffe00029207812 */ /* 0x000fe200078ec0ff */
[----:B------:R-:W-:Y:S01]  /*76f0*/  FMUL R8, R24, R12 ;  /* 0x0000000c18087220 */ /* 0x000fe20000400000 */
[----:B------:R-:W-:Y:S01]  /*7700*/  LOP3.LUT R33, R42, 0xffffe000, RZ, 0xc0, !PT ;  /* 0xffffe0002a217812 */ /* 0x000fe200078ec0ff */
[C---:B------:R-:W-:Y:S01]  /*7710*/  FMUL R9, R24.reuse, R13 ;  /* 0x0000000d18097220 */ /* 0x040fe20000400000 */
[----:B------:R-:W-:Y:S01]  /*7720*/  LOP3.LUT R20, R43, 0xffffe000, RZ, 0xc0, !PT ;  /* 0xffffe0002b147812 */ /* 0x000fe200078ec0ff */
[C---:B------:R-:W-:Y:S01]  /*7730*/  FMUL R10, R24.reuse, R14 ;  /* 0x0000000e180a7220 */ /* 0x040fe20000400000 */
        /* <DEDUP_REMOVED lines=30> */
[----:B------:R-:W-:Y:S02]  /*7920*/  F2FP.TF32.F32.PACK_B R15, R15 ;  /* 0x0000000fff0f723e */ /* 0x000fe400024050ff */
[----:B------:R-:W-:Y:S02]  /*7930*/  LEA R0, R34, UR43, 0x3 ;  /* 0x0000002b22007c11 */ /* 0x000fe4000f8e18ff */
[----:B------:R-:W-:Y:S01]  /*7940*/  @P6 SHF.L.U32 R3, R66, 0x1f, RZ ;  /* 0x0000001f42036819 */ /* 0x000fe200000006ff */
        /* <DEDUP_REMOVED lines=10> */
[----:B------:R-:W-:Y:S02]  /*79f0*/  UIADD3 UR9, UPT, UPT, UR49, 0x10, URZ ;  /* 0x0000001031097890 */ /* 0x000fe4000fffe0ff */
[----:B------:R-:W-:Y:S01]  /*7a00*/  UIADD3 UR8, UPT, UPT, UR43, 0x2200, URZ ;  /* 0x000022002b087890 */ /* 0x000fe2000fffe0ff */
[----:B------:R-:W-:Y:S01]  /*7a10*/  UMOV UR10, UR50 ;  /* 0x00000032000a7c82 */ /* 0x000fe20008000000 */
[----:B------:R-:W-:Y:S01]  /*7a20*/  UMOV UR11, UR60 ;  /* 0x0000003c000b7c82 */ /* 0x000fe20008000000 */
[----:B---3--:R-:W-:Y:S04]  /*7a30*/  UIADD3 UR4, UP0, UPT, UR6, 0x680, URZ ;  /* 0x0000068006047890 */ /* 0x008fe8000ff1e0ff */
[----:B------:R-:W-:Y:S09]  /*7a40*/  UIADD3.X UR5, UPT, UPT, URZ, UR7, URZ, UP0, !UPT ;  /* 0x00000007ff057290 */ /* 0x000ff200087fe4ff */
[----:B------:R3:W-:Y:S01]  /*7a50*/  UTMASTG.3D [UR8], [UR4] ;  /* 0x00000008040073b5 */ /* 0x0007e20008010000 */
[----:B------:R0:W-:Y:S01]  /*7a60*/  UTMACMDFLUSH ;  /* 0x00000000000079b7 */ /* 0x0001e20000000000 */
[----:B---3--:R-:W-:Y:S04]  /*7a70*/  DEPBAR.LE SB0, 0x1 ;  /* 0x000080400000791a */ /* 0x008fe80000000000 */
.L_x_117:
[----:B------:R-:W-:Y:S05]  /*7a80*/  BSYNC.RECONVERGENT B0 ;  /* 0x0000000000007941 */ /* 0x000fea0003800200 */
.L_x_116:
[----:B------:R-:W-:Y:S01]  /*7a90*/  BAR.SYNC.DEFER_BLOCKING 0x1, 0x80 ;  /* 0x0042000000007b1d */ /* 0x000fe20000010000 */
[----:B------:R-:W-:Y:S04]  /*7aa0*/  UIADD3 UR4, UPT, UPT, UR45, 0x1, URZ ;  /* 0x000000012d047890 */ /* 0x000fe8000fffe0ff */
[----:B------:R-:W-:Y:S04]  /*7ab0*/  UISETP.NE.AND UP0, UPT, UR4, 0x4, UPT ;  /* 0x000000040400788c */ /* 0x000fe8000bf05270 */
[----:B------:R-:W-:Y:S01]  /*7ac0*/  USEL UR44, UR4, URZ, UP0 ;  /* 0x000000ff042c7287 */ /* 0x000fe20008000000 */
[----:B------:R3:W-:Y:S01]  /*7ad0*/  @P6 SYNCS.ARRIVE.TRANS64.RED.A1T0 RZ, [R77+URZ], RZ ;  /* 0x000000ff4dff69a7 */ /* 0x0007e200081004ff */
[----:B------:R-:W-:Y:S01]  /*7ae0*/  BSSY B1, `(.L_x_118) ;  /* 0x0000017000017945 */ /* 0x000fe20003800000 */
[----:B------:R-:W4:Y:S02]  /*7af0*/  @P6 SYNCS.PHASECHK.TRANS64.TRYWAIT P0, [R0+URZ+0x20], R3 ;  /* 0x00002003000065a7 */ /* 0x000f2400080011ff */
[----:B----4-:R-:W-:Y:S01]  /*7b00*/  @P6 SEL R35, RZ, 0x1, !P0 ;  /* 0x00000001ff236807 */ /* 0x010fe20004000000 */
[----:B---3--:R-:W-:Y:S06]  /*7b10*/  @!P6 BRA `(.L_x_119) ;  /* 0x00000000004ce947 */ /* 0x008fec0003800000 */
        /* <DEDUP_REMOVED lines=9> */
[----:B------:R-:W-:Y:S04]  /*7bb0*/  SHF.L.U32 R7, R66, 0x1f, RZ ;  /* 0x0000001f42077819 */ /* 0x000fe800000006ff */
[----:B------:R-:W1:Y:S02]  /*7bc0*/  SYNCS.PHASECHK.TRANS64.TRYWAIT P0, [R0+URZ+0x20], R7 ;  /* 0x00002007000075a7 */ /* 0x000e6400080011ff */
[----:B-1----:R-:W-:Y:S05]  /*7bd0*/  @!P0 BRA `(.L_x_122) ;  /* 0x0000001c00c88947 */ /* 0x002fea0003800000 */
.L_x_121:
[----:B------:R-:W-:Y:S05]  /*7be0*/  BSYNC B0 ;  /* 0x0000000000007941 */ /* 0x000fea0003800000 */
.L_x_120:
[----:B------:R-:W-:Y:S02]  /*7bf0*/  ISETP.NE.AND P0, PT, R76, RZ, PT ;  /* 0x000000ff4c00720c */ /* 0x000fe40003f05270 */
[----:B------:R-:W-:Y:S11]  /*7c00*/  IADD3 R34, PT, PT, R34, 0x1, RZ ;  /* 0x0000000122227810 */ /* 0x000ff60007ffe0ff */
[----:B------:R3:W4:Y:S04]  /*7c10*/  @P0 LDS.128 R48, [R5] ;  /* 0x0000000005300984 */ /* 0x0007280000000c00 */
[----:B------:R3:W1:Y:S04]  /*7c20*/  @P0 LDS.128 R44, [R4+0x10] ;  /* 0x00001000042c0984 */ /* 0x0006680000000c00 */
[----:B------:R3:W1:Y:S04]  /*7c30*/  @P0 LDS.128 R40, [R3+0x20] ;  /* 0x0000200003280984 */ /* 0x0006680000000c00 */
[----:B------:R3:W1:Y:S02]  /*7c40*/  @P0 LDS.128 R36, [R2+0x30] ;  /* 0x0000300002240984 */ /* 0x0006640000000c00 */
.L_x_119:
[----:B------:R-:W-:Y:S05]  /*7c50*/  BSYNC B1 ;  /* 0x0000000000017941 */ /* 0x000fea0003800000 */
.L_x_118:
[----:B-1----:R-:W-:Y:S05]  /*7c60*/  VIADD R0, R25, 0x20 ;  /* 0x0000002019007836 */ /* 0x002fea0000000000 */
[----:B------:R-:W-:Y:S04]  /*7c70*/  SHF.R.U32.HI R0, RZ, 0x15, R0 ;  /* 0x00000015ff007819 */ /* 0x000fe80000011600 */
[----:B------:R-:W-:Y:S11]  /*7c80*/  LOP3.LUT P0, RZ, R0, 0x3, R57, 0x48, !PT ;  /* 0x0000000300ff7812 */ /* 0x000ff60007804839 */
[----:B------:R-:W-:Y:S02]  /*7c90*/  @!UPT UIADD3 URZ, UPT, UPT, URZ, URZ, URZ ;  /* 0x000000fffffff290 */ /* 0x000fe4000fffe0ff */
[----:B------:R-:W-:Y:S05]  /*7ca0*/  @!P0 BRA `(.L_x_123) ;  /* 0x0000000000408947 */ /* 0x000fea0003800000 */
[----:B------:R-:W1:Y:S01]  /*7cb0*/  LDCU.64 UR8, c[0x4][0x70] ;  /* 0x01000e00ff0877ac */ /* 0x000e620008000a00 */
[----:B---3--:R-:W-:Y:S01]  /*7cc0*/  MOV R3, 0x0 ;  /* 0x0000000000037802 */ /* 0x008fe20000000f00 */
[----:B------:R-:W-:Y:S02]  /*7cd0*/  HFMA2 R12, -RZ, RZ, 0, 5.9604644775390625e-08 ;  /* 0x00000001ff0c7431 */ /* 0x000fe400000001ff */
[----:B------:R-:W-:Y:S02]  /*7ce0*/  IMAD.MOV.U32 R8, RZ, RZ, 0x192 ;  /* 0x00000192ff087424 */ /* 0x000fe400078e00ff */
[----:B------:R-:W-:Y:S01]  /*7cf0*/  IMAD.MOV.U32 R13, RZ, RZ, RZ ;  /* 0x000000ffff0d7224 */ /* 0x000fe200078e00ff */
[----:B------:R-:W3:Y:S01]  /*7d00*/  LDCU.64 UR6, c[0x4][0x78] ;  /* 0x01000f00ff0677ac */ /* 0x000ee20008000a00 */
[----:B------:R-:W2:Y:S01]  /*7d10*/  LDC.64 R2, c[0x4][R3] ;  /* 0x0100000003027b82 */ /* 0x000ea20000000a00 */
        /* <DEDUP_REMOVED lines=9> */
.L_x_123:
[----:B------:R-:W-:Y:S01]  /*7db0*/  ISETP.NE.AND P6, PT, R74, RZ, PT ;  /* 0x000000ff4a00720c */ /* 0x000fe20003fc5270 */
[----:B------:R-:W-:Y:S05]  /*7dc0*/  WARPSYNC.ALL ;  /* 0x0000000000007948 */ /* 0x000fea0003800000 */
[----:B------:R-:W-:Y:S01]  /*7dd0*/  R2UR UR4, R25 ;  /* 0x00000000190472ca */ /* 0x000fe200000e0000 */
[----:B------:R-:W-:Y:S01]  /*7de0*/  IMAD.U32 R77, RZ, RZ, UR44 ;  /* 0x0000002cff4d7e24 */ /* 0x000fe2000f8e00ff */
[----:B----4-:R-:W-:Y:S01]  /*7df0*/  LOP3.LUT R20, R48, 0xffffe000, RZ, 0xc0, !PT ;  /* 0xffffe00030147812 */ /* 0x010fe200078ec0ff */
[----:B------:R-:W-:Y:S01]  /*7e00*/  BSSY.RECONVERGENT B0, `(.L_x_124) ;  /* 0x000005e000007945 */ /* 0x000fe20003800200 */
[----:B------:R-:W-:Y:S02]  /*7e10*/  LOP3.LUT R21, R49, 0xffffe000, RZ, 0xc0, !PT ;  /* 0xffffe00031157812 */ /* 0x000fe400078ec0ff */
[----:B------:R-:W-:Y:S02]  /*7e20*/  LOP3.LUT R26, R51, 0xffffe000, RZ, 0xc0, !PT ;  /* 0xffffe000331a7812 */ /* 0x000fe400078ec0ff */
[----:B------:R-:W-:Y:S01]  /*7e30*/  @P6 LEA R0, R77, UR43, 0x3 ;  /* 0x0000002b4d006c11 */ /* 0x000fe2000f8e18ff */
[----:B------:R-:W-:Y:S01]  /*7e40*/  IMAD.U32 R77, RZ, RZ, UR54 ;  /* 0x00000036ff4d7e24 */ /* 0x000fe2000f8e00ff */
[----:B------:R-:W-:Y:S02]  /*7e50*/  LOP3.LUT R33, R44, 0xffffe000, RZ, 0xc0, !PT ;  /* 0xffffe0002c217812 */ /* 0x000fe400078ec0ff */
[----:B------:R-:W-:Y:S01]  /*7e60*/  LOP3.LUT R32, R45, 0xffffe000, RZ, 0xc0, !PT ;  /* 0xffffe0002d207812 */ /* 0x000fe200078ec0ff */
[----:B---3--:R-:W1:Y:S01]  /*7e70*/  LDTM.x16 R4, tmem[UR4+0x20] ;  /* 0x00002004000479ee */ /* 0x008e620008240000 */
        /* <DEDUP_REMOVED lines=86> */
.L_x_125:
[----:B------:R-:W-:Y:S05]  /*83e0*/  BSYNC.RECONVERGENT B0 ;  /* 0x0000000000007941 */ /* 0x000fea0003800200 */
.L_x_124:
        /* <DEDUP_REMOVED lines=21> */
.L_x_129:
[----:B------:R-:W-:Y:S05]  /*8540*/  BSYNC B0 ;  /* 0x0000000000007941 */ /* 0x000fea0003800000 */
.L_x_128:
[----:B------:R-:W-:Y:S11]  /*8550*/  ISETP.NE.AND P0, PT, R76, RZ, PT ;  /* 0x000000ff4c00720c */ /* 0x000ff60003f05270 */
[----:B------:R-:W-:Y:S02]  /*8560*/  @!UPT UIADD3 URZ, UPT, UPT, URZ, URZ, URZ ;  /* 0x000000fffffff290 */ /* 0x000fe4000fffe0ff */
[----:B------:R3:W4:Y:S04]  /*8570*/  @P0 LDS.128 R48, [R4] ;  /* 0x0000000004300984 */ /* 0x0007280000000c00 */
[----:B------:R3:W1:Y:S04]  /*8580*/  @P0 LDS.128 R44, [R3+0x10] ;  /* 0x00001000032c0984 */ /* 0x0006680000000c00 */
[----:B------:R3:W1:Y:S04]  /*8590*/  @P0 LDS.128 R40, [R2+0x20] ;  /* 0x0000200002280984 */ /* 0x0006680000000c00 */
[----:B------:R3:W1:Y:S02]  /*85a0*/  @P0 LDS.128 R36, [R34+0x30] ;  /* 0x0000300022240984 */ /* 0x0006640000000c00 */
.L_x_127:
[----:B------:R-:W-:Y:S05]  /*85b0*/  BSYNC B1 ;  /* 0x0000000000017941 */ /* 0x000fea0003800000 */
.L_x_126:
        /* <DEDUP_REMOVED lines=21> */
.L_x_131:
[----:B------:R-:W-:Y:S01]  /*8710*/  ISETP.NE.AND P0, PT, R71, RZ, PT ;  /* 0x000000ff4700720c */ /* 0x000fe20003f05270 */
[----:B------:R-:W-:Y:S05]  /*8720*/  WARPSYNC.ALL ;  /* 0x0000000000007948 */ /* 0x000fea0003800000 */
[----:B------:R-:W-:Y:S01]  /*8730*/  R2UR UR4, R25 ;  /* 0x00000000190472ca */ /* 0x000fe200000e0000 */
[----:B------:R-:W-:Y:S01]  /*8740*/  BSSY.RECONVERGENT B0, `(.L_x_132) ;  /* 0x000005d000007945 */ /* 0x000fe20003800200 */
[----:B----4-:R-:W-:Y:S02]  /*8750*/  LOP3.LUT R0, R48, 0xffffe000, RZ, 0xc0, !PT ;  /* 0xffffe00030007812 */ /* 0x010fe400078ec0ff */
[----:B---3--:R-:W-:Y:S02]  /*8760*/  LOP3.LUT R2, R49, 0xffffe000, RZ, 0xc0, !PT ;  /* 0xffffe00031027812 */ /* 0x008fe400078ec0ff */
[----:B------:R-:W-:Y:S02]  /*8770*/  LOP3.LUT R3, R50, 0xffffe000, RZ, 0xc0, !PT ;  /* 0xffffe00032037812 */ /* 0x000fe400078ec0ff */
[----:B------:R-:W-:Y:S02]  /*8780*/  LOP3.LUT R20, R51, 0xffffe000, RZ, 0xc0, !PT ;  /* 0xffffe00033147812 */ /* 0x000fe400078ec0ff */
[----:B------:R-:W-:Y:S02]  /*8790*/  LOP3.LUT R21, R44, 0xffffe000, RZ, 0xc0, !PT ;  /* 0xffffe0002c157812 */ /* 0x000fe400078ec0ff */
[----:B------:R-:W-:Y:S01]  /*87a0*/  LOP3.LUT R26, R45, 0xffffe000, RZ, 0xc0, !PT ;  /* 0xffffe0002d1a7812 */ /* 0x000fe200078ec0ff */
[----:B------:R-:W1:Y:S01]  /*87b0*/  LDTM.x16 R4, tmem[UR4+0x30] ;  /* 0x00003004000479ee */ /* 0x000e620008240000 */
[----:B------:R-:W-:Y:S01]  /*87c0*/  R2UR UR4, R75 ;  /* 0x000000004b0472ca */ /* 0x000fe200000e0000 */
[----:B------:R-:W-:Y:S01]  /*87d0*/  NOP ;  /* 0x0000000000007918 */ /* 0x000fe20000000000 */
[----:B------:R-:W-:Y:S02]  /*87e0*/  LOP3.LUT R29, R46, 0xffffe000, RZ, 0xc0, !PT ;  /* 0xffffe0002e1d7812 */ /* 0x000fe400078ec0ff */
[----:B------:R-:W-:Y:S02]  /*87f0*/  LOP3.LUT R28, R47, 0xffffe000, RZ, 0xc0, !PT ;  /* 0xffffe0002f1c7812 */ /* 0x000fe400078ec0ff */
[----:B------:R-:W-:Y:S02]  /*8800*/  LOP3.LUT R31, R40, 0xffffe000, RZ, 0xc0, !PT ;  /* 0xffffe000281f7812 */ /* 0x000fe400078ec0ff */
[----:B------:R-:W-:Y:S02]  /*8810*/  LOP3.LUT R30, R41, 0xffffe000, RZ, 0xc0, !PT ;  /* 0xffffe000291e7812 */ /* 0x000fe400078ec0ff */
[----:B------:R-:W-:Y:S02]  /*8820*/  LOP3.LUT R33, R42, 0xffffe000, RZ, 0xc0, !PT ;  /* 0xffffe0002a217812 */ /* 0x000fe400078ec0ff */
[----:B------:R-:W-:Y:S01]  /*8830*/  LOP3.LUT R32, R43, 0xffffe000, RZ, 0xc0, !PT ;  /* 0xffffe0002b207812 */ /* 0x000fe200078ec0ff */
[----:B------:R-:W-:Y:S01]  /*8840*/  UIADD3 UR4, UPT, UPT, UR4, 0xb0, URZ ;  /* 0x000000b004047890 */ /* 0x000fe2000fffe0ff */
[----:B------:R-:W-:Y:S02]  /*8850*/  LOP3.LUT R35, R36, 0xffffe000, RZ, 0xc0, !PT ;  /* 0xffffe00024237812 */ /* 0x000fe400078ec0ff */
[----:B------:R-:W-:Y:S01]  /*8860*/  LOP3.LUT R34, R37, 0xffffe000, RZ, 0xc0, !PT ;  /* 0xffffe00025227812 */ /* 0x000fe200078ec0ff */
[----:B------:R-:W-:Y:S01]  /*8870*/  UPRMT UR4, UR54, 0x654, UR4 ;  /* 0x0000065436047896 */ /* 0x000fe20008000004 */
[----:B------:R-:W-:Y:S02]  /*8880*/  LOP3.LUT R37, R38, 0xffffe000, RZ, 0xc0, !PT ;  /* 0xffffe00026257812 */ /* 0x000fe400078ec0ff */
[----:B------:R-:W-:Y:S01]  /*8890*/  LOP3.LUT R36, R39, 0xffffe000, RZ, 0xc0, !PT ;  /* 0xffffe00027247812 */ /* 0x000fe200078ec0ff */
[C---:B-1----:R-:W-:Y:S01]  /*88a0*/  FMUL R4, R24.reuse, R4 ;  /* 0x0000000418047220 */ /* 0x042fe20000400000 */
[C---:B------:R-:W-:Y:S01]  /*88b0*/  FMUL R5, R24.reuse, R5 ;  /* 0x0000000518057220 */ /* 0x040fe20000400000 */
[C---:B------:R-:W-:Y:S01]  /*88c0*/  FMUL R6, R24.reuse, R6 ;  /* 0x0000000618067220 */ /* 0x040fe20000400000 */
[C---:B------:R-:W-:Y:S01]  /*88d0*/  FMUL R7, R24.reuse, R7 ;  /* 0x0000000718077220 */ /* 0x040fe20000400000 */
[C---:B------:R-:W-:Y:S01]  /*88e0*/  FFMA R4, R27.reuse, R0, R4 ;  /* 0x000000001b047223 */ /* 0x040fe20000000004 */
[C---:B------:R-:W-:Y:S01]  /*88f0*/  FFMA R5, R27.reuse, R2, R5 ;  /* 0x000000021b057223 */ /* 0x040fe20000000005 */
[C---:B------:R-:W-:Y:S01]  /*8900*/  FFMA R6, R27.reuse, R3, R6 ;  /* 0x000000031b067223 */ /* 0x040fe20000000006 */
[C---:B------:R-:W-:Y:S01]  /*8910*/  FFMA R7, R27.reuse, R20, R7 ;  /* 0x000000141b077223 */ /* 0x040fe20000000007 */
[C---:B------:R-:W-:Y:S01]  /*8920*/  FMUL R8, R24.reuse, R8 ;  /* 0x0000000818087220 */ /* 0x040fe20000400000 */
[C---:B------:R-:W-:Y:S01]  /*8930*/  FMUL R9, R24.reuse, R9 ;  /* 0x0000000918097220 */ /* 0x040fe20000400000 */
[C---:B------:R-:W-:Y:S01]  /*8940*/  FMUL R10, R24.reuse, R10 ;  /* 0x0000000a180a7220 */ /* 0x040fe20000400000 */
[C---:B------:R-:W-:Y:S01]  /*8950*/  FMUL R11, R24.reuse, R11 ;  /* 0x0000000b180b7220 */ /* 0x040fe20000400000 */
[----:B------:R-:W-:Y:S01]  /*8960*/  F2FP.TF32.F32.PACK_B R4, R4 ;  /* 0x00000004ff04723e */ /* 0x000fe200024050ff */
[C---:B------:R-:W-:Y:S01]  /*8970*/  FFMA R8, R27.reuse, R21, R8 ;  /* 0x000000151b087223 */ /* 0x040fe20000000008 */
[----:B------:R-:W-:Y:S01]  /*8980*/  F2FP.TF32.F32.PACK_B R5, R5 ;  /* 0x00000005ff05723e */ /* 0x000fe200024050ff */
[C---:B------:R-:W-:Y:S01]  /*8990*/  FFMA R9, R27.reuse, R26, R9 ;  /* 0x0000001a1b097223 */ /* 0x040fe20000000009 */
[----:B------:R-:W-:Y:S01]  /*89a0*/  F2FP.TF32.F32.PACK_B R6, R6 ;  /* 0x00000006ff06723e */ /* 0x000fe200024050ff */
[C---:B------:R-:W-:Y:S01]  /*89b0*/  FFMA R10, R27.reuse, R29, R10 ;  /* 0x0000001d1b0a7223 */ /* 0x040fe2000000000a */
[----:B------:R-:W-:Y:S01]  /*89c0*/  F2FP.TF32.F32.PACK_B R7, R7 ;  /* 0x00000007ff07723e */ /* 0x000fe200024050ff */
[C---:B------:R-:W-:Y:S01]  /*89d0*/  FFMA R11, R27.reuse, R28, R11 ;  /* 0x0000001c1b0b7223 */ /* 0x040fe2000000000b */
[C---:B------:R-:W-:Y:S01]  /*89e0*/  FMUL R12, R24.reuse, R12 ;  /* 0x0000000c180c7220 */ /* 0x040fe20000400000 */
[----:B------:R-:W-:Y:S01]  /*89f0*/  SYNCS.ARRIVE.TRANS64.RED.A1T0 RZ, [UR4], RZ ;  /* 0x000000ffffff79a7 */ /* 0x000fe20008100404 */
[----:B------:R-:W-:Y:S01]  /*8a00*/  F2FP.TF32.F32.PACK_B R8, R8 ;  /* 0x00000008ff08723e */ /* 0x000fe200024050ff */
[----:B------:R1:W-:Y:S01]  /*8a10*/  STS.128 [R69+0x6000], R4 ;  /* 0x0060000445007388 */ /* 0x0003e20000000c00 */
        /* <DEDUP_REMOVED lines=9> */
[C---:B------:R-:W-:Y:S01]  /*8ab0*/  FFMA R15, R27.reuse, R32, R15 ;  /* 0x000000201b0f7223 */ /* 0x040fe2000000000f */
[C---:B------:R-:W-:Y:S01]  /*8ac0*/  FMUL R16, R24.reuse, R16 ;  /* 0x0000001018107220 */ /* 0x040fe20000400000 */
[----:B------:R-:W-:Y:S01]  /*8ad0*/  F2FP.TF32.F32.PACK_B R12, R12 ;  /* 0x0000000cff0c723e */ /* 0x000fe200024050ff */
[----:B------:R1:W-:Y:S01]  /*8ae0*/  STS.128 [R68+0x6010], R8 ;  /* 0x0060100844007388 */ /* 0x0003e20000000c00 */
[C---:B------:R-:W-:Y:S01]  /*8af0*/  FMUL R17, R24.reuse, R17 ;  /* 0x0000001118117220 */ /* 0x040fe20000400000 */
        /* <DEDUP_REMOVED lines=8> */
[----:B------:R-:W-:Y:S01]  /*8b80*/  FFMA R19, R27, R36, R19 ;  /* 0x000000241b137223 */ /* 0x000fe20000000013 */
[----:B------:R-:W-:Y:S02]  /*8b90*/  F2FP.TF32.F32.PACK_B R16, R16 ;  /* 0x00000010ff10723e */ /* 0x000fe400024050ff */
[----:B------:R1:W-:Y:S01]  /*8ba0*/  STS.128 [R67+0x6020], R12 ;  /* 0x0060200c43007388 */ /* 0x0003e20000000c00 */
[----:B------:R-:W-:Y:S02]  /*8bb0*/  F2FP.TF32.F32.PACK_B R17, R17 ;  /* 0x00000011ff11723e */ /* 0x000fe400024050ff */
        /* <DEDUP_REMOVED lines=21> */
.L_x_133:
[----:B------:R-:W-:Y:S05]  /*8d10*/  BSYNC.RECONVERGENT B0 ;  /* 0x0000000000007941 */ /* 0x000fea0003800200 */
.L_x_132:
[----:B------:R-:W-:Y:S01]  /*8d20*/  BAR.SYNC.DEFER_BLOCKING 0x1, 0x80 ;  /* 0x0042000000007b1d */ /* 0x000fe20000010000 */
[----:B------:R-:W-:Y:S01]  /*8d30*/  UISETP.NE.AND UP0, UPT, UR46, -0x4, UPT ;  /* 0xfffffffc2e00788c */ /* 0x000fe2000bf05270 */
[----:B------:R-:W-:Y:S08]  /*8d40*/  IADD3 R0, PT, PT, R22, 0x1, RZ ;  /* 0x0000000116007810 */ /* 0x000ff00007ffe0ff */
[----:B------:R-:W-:Y:S05]  /*8d50*/  BRA.U !UP0, `(.L_x_134) ;  /* 0x0000000108287547 */ /* 0x000fea000b800000 */
[----:B------:R-:W-:Y:S01]  /*8d60*/  ISETP.NE.AND P0, PT, R74, RZ, PT ;  /* 0x000000ff4a00720c */ /* 0x000fe20003f05270 */
[----:B------:R-:W-:Y:S01]  /*8d70*/  IMAD.U32 R3, RZ, RZ, UR45 ;  /* 0x0000002dff037e24 */ /* 0x000fe2000f8e00ff */
[----:B------:R-:W-:Y:S01]  /*8d80*/  UIADD3 UR4, UPT, UPT, UR45, 0x1, URZ ;  /* 0x000000012d047890 */ /* 0x000fe2000fffe0ff */
[----:B------:R-:W-:Y:S03]  /*8d90*/  IMAD.U32 R2, RZ, RZ, UR54 ;  /* 0x00000036ff027e24 */ /* 0x000fe6000f8e00ff */
[----:B------:R-:W-:Y:S04]  /*8da0*/  UISETP.NE.AND UP0, UPT, UR4, 0x4, UPT ;  /* 0x000000040400788c */ /* 0x000fe8000bf05270 */
[----:B------:R-:W-:Y:S03]  /*8db0*/  USEL UR45, UR4, URZ, UP0 ;  /* 0x000000ff042d7287 */ /* 0x000fe60008000000 */
[----:B------:R-:W-:Y:S05]  /*8dc0*/  @P0 LEA R3, R3, UR43, 0x3 ;  /* 0x0000002b03030c11 */ /* 0x000fea000f8e18ff */
[----:B------:R-:W-:Y:S05]  /*8dd0*/  @P0 VIADD R3, R3, 0x40 ;  /* 0x0000004003030836 */ /* 0x000fea0000000000 */
[----:B------:R-:W-:Y:S04]  /*8de0*/  @P0 PRMT R2, R2, 0x654, R3 ;  /* 0x0000065402020816 */ /* 0x000fe80000000003 */
[----:B------:R3:W-:Y:S03]  /*8df0*/  @P0 SYNCS.ARRIVE.TRANS64.RED.A1T0 RZ, [R2+URZ], RZ ;  /* 0x000000ff02ff09a7 */ /* 0x0007e600081004ff */
.L_x_134:
[----:B------:R-:W-:Y:S01]  /*8e00*/  R2UR UR5, R58 ;  /* 0x000000003a0572ca */ /* 0x000fe200000e0000 */
[----:B------:R-:W-:Y:S01]  /*8e10*/  UISETP.NE.AND UP0, UPT, UR62, URZ, UPT ;  /* 0x000000ff3e00728c */ /* 0x000fe2000bf05270 */
[----:B------:R-:W-:Y:S01]  /*8e20*/  R2UR UR4, R59 ;  /* 0x000000003b0472ca */ /* 0x000fe200000e0000 */
[----:B------:R-:W-:Y:S01]  /*8e30*/  UIADD3 UR46, UPT, UPT, UR46, 0x4, URZ ;  /* 0x000000042e2e7890 */ /* 0x000fe2000fffe0ff */
[----:B------:R-:W-:Y:S01]  /*8e40*/  ISETP.NE.AND P0, PT, R62, 0x2, PT ;  /* 0x000000023e00780c */ /* 0x000fe20003f05270 */
[----:B------:R-:W-:Y:S01]  /*8e50*/  UMOV UR60, UR61 ;  /* 0x0000003d003c7c82 */ /* 0x000fe20008000000 */
[----:B------:R-:W-:Y:S02]  /*8e60*/  ISETP.NE.AND P1, PT, R0, 0x4, PT ;  /* 0x000000040000780c */ /* 0x000fe40003f25270 */
[----:B------:R-:W-:Y:S02]  /*8e70*/  SEL R3, RZ, 0x1, P0 ;  /* 0x00000001ff037807 */ /* 0x000fe40000000000 */
[----:B---3--:R-:W-:Y:S02]  /*8e80*/  SEL R2, RZ, 0x1, P1 ;  /* 0x00000001ff027807 */ /* 0x008fe40000800000 */
[----:B------:R-:W-:Y:S01]  /*8e90*/  LOP3.LUT R64, R64, R3, RZ, 0x3c, !PT ;  /* 0x0000000340407212 */ /* 0x000fe200078e3cff */
[----:B------:R-:W-:Y:S01]  /*8ea0*/  UIADD3 UR20, UPT, UPT, UR36, UR5, URZ ;  /* 0x0000000524147290 */ /* 0x000fe2000fffe0ff */
[----:B------:R-:W-:Y:S01]  /*8eb0*/  LOP3.LUT R65, R65, R2, RZ, 0x3c, !PT ;  /* 0x0000000241417212 */ /* 0x000fe200078e3cff */
[----:B------:R-:W-:Y:S01]  /*8ec0*/  UIADD3 UR16, UPT, UPT, UR37, UR4, URZ ;  /* 0x0000000425107290 */ /* 0x000fe2000fffe0ff */
[----:B------:R-:W-:Y:S02]  /*8ed0*/  SEL R62, R62, RZ, P0 ;  /* 0x000000ff3e3e7207 */ /* 0x000fe40000000000 */
[----:B------:R-:W-:Y:S01]  /*8ee0*/  SEL R22, R0, RZ, P1 ;  /* 0x000000ff00167207 */ /* 0x000fe20000800000 */
[----:B------:R-:W-:Y:S08]  /*8ef0*/  BRA.U UP0, `(.L_x_135) ;  /* 0xffffffc900dc7547 */ /* 0x000ff0000b83ffff */
[----:B------:R-:W-:-:S09]  /*8f00*/  UISETP.NE.AND UP0, UPT, UR63, URZ, UPT ;  /* 0x000000ff3f00728c */ /* 0x000fd2000bf05270 */
[----:B------:R-:W-:Y:S05]  /*8f10*/  BRA.U !UP0, `(.L_x_136) ;  /* 0x0000000108487547 */ /* 0x000fea000b800000 */
[----:B------:R-:W3:Y:S02]  /*8f20*/  LDCU.64 UR4, c[0x0][0x890] ;  /* 0x00011200ff0477ac */ /* 0x000ee40008000a00 */
[----:B---3--:R-:W-:-:S04]  /*8f30*/  UISETP.NE.U32.AND UP0, UPT, UR4, URZ, UPT ;  /* 0x000000ff0400728c */ /* 0x008fc8000bf05070 */
[----:B------:R-:W-:-:S09]  /*8f40*/  UISETP.NE.AND.EX UP0, UPT, UR5, URZ, UPT, UP0 ;  /* 0x000000ff0500728c */ /* 0x000fd2000bf05300 */
[----:B------:R-:W-:Y:S05]  /*8f50*/  BRA.U UP0, `(.L_x_137) ;  /* 0x00000001000c7547 */ /* 0x000fea000b800000 */
[----:B------:R-:W-:-:S13]  /*8f60*/  FSETP.NEU.AND P0, PT, R27, RZ, PT ;  /* 0x000000ff1b00720b */ /* 0x000fda0003f0d000 */
[----:B------:R-:W-:Y:S05]  /*8f70*/  @!P0 EXIT ;  /* 0x000000000000894d */ /* 0x000fea0003800000 */
[----:B------:R-:W-:Y:S05]  /*8f80*/  BRA `(.L_x_136) ;  /* 0x00000000002c7947 */ /* 0x000fea0003800000 */
.L_x_137:
[----:B------:R-:W-:Y:S01]  /*8f90*/  ISETP.NE.AND P0, PT, R61, RZ, PT ;  /* 0x000000ff3d00720c */ /* 0x000fe20003f05270 */
[----:B------:R-:W-:-:S12]  /*8fa0*/  BSSY.RECONVERGENT B0, `(.L_x_136) ;  /* 0x0000009000007945 */ /* 0x000fd80003800200 */
[----:B------:R-:W-:Y:S05]  /*8fb0*/  @P0 BRA `(.L_x_138) ;  /* 0x0000000000140947 */ /* 0x000fea0003800000 */
[----:B------:R-:W3:Y:S02]  /*8fc0*/  LDCU.64 UR4, c[0x0][0x888] ;  /* 0x00011100ff0477ac */ /* 0x000ee40008000a00 */
[----:B---3--:R-:W-:-:S04]  /*8fd0*/  ISETP.NE.U32.AND P0, PT, RZ, UR4, PT ;  /* 0x00000004ff007c0c */ /* 0x008fc8000bf05070 */
[----:B------:R-:W-:-:S13]  /*8fe0*/  ISETP.NE.AND.EX P0, PT, RZ, UR5, PT, P0 ;  /* 0x00000005ff007c0c */ /* 0x000fda000bf05300 */
[----:B------:R-:W-:Y:S05]  /*8ff0*/  @!P0 EXIT ;  /* 0x000000000000894d */ /* 0x000fea0003800000 */
[----:B------:R-:W-:Y:S05]  /*9000*/  BRA `(.L_x_139) ;  /* 0x0000000000087947 */ /* 0x000fea0003800000 */
.L_x_138:
[----:B------:R-:W-:-:S13]  /*9010*/  FSETP.NEU.AND P0, PT, R27, RZ, PT ;  /* 0x000000ff1b00720b */ /* 0x000fda0003f0d000 */
[----:B------:R-:W-:Y:S05]  /*9020*/  @!P0 EXIT ;  /* 0x000000000000894d */ /* 0x000fea0003800000 */
.L_x_139:
[----:B------:R-:W-:Y:S05]  /*9030*/  BSYNC.RECONVERGENT B0 ;  /* 0x0000000000007941 */ /* 0x000fea0003800200 */
.L_x_136:
[----:B------:R-:W-:Y:S01]  /*9040*/  ULEA UR4, UR45, UR43, 0x3 ;  /* 0x0000002b2d047291 */ /* 0x000fe2000f8e18ff */
[----:B------:R-:W-:-:S04]  /*9050*/  DEPBAR.LE SB0, 0x0 ;  /* 0x000080000000791a */ /* 0x000fc80000000000 */
[----:B------:R-:W-:-:S04]  /*9060*/  UIADD3 UR4, UPT, UPT, UR4, 0x40, URZ ;  /* 0x0000004004047890 */ /* 0x000fc8000fffe0ff */
[----:B------:R-:W-:-:S09]  /*9070*/  UPRMT UR4, UR54, 0x654, UR4 ;  /* 0x0000065436047896 */ /* 0x000fd20008000004 */
[----:B------:R-:W-:Y:S01]  /*9080*/  SYNCS.ARRIVE.TRANS64.RED.A1T0 RZ, [UR4], RZ ;  /* 0x000000ffffff79a7 */ /* 0x000fe20008100404 */
[----:B------:R-:W-:Y:S05]  /*9090*/  EXIT ;  /* 0x000000000000794d */ /* 0x000fea0003800000 */
.L_x_24:
[----:B--2---:R2:W3:Y:S02]  /*90a0*/  SYNCS.PHASECHK.TRANS64.TRYWAIT P0, [R3+URZ+0xe0], R2 ;  /* 0x0000e002030075a7 */ /* 0x0044e400080011ff */
[----:B---3--:R-:W-:Y:S05]  /*90b0*/  @!P0 NANOSLEEP.SYNCS 0x989680 ;  /* 0x009896800000895d */ /* 0x008fea0003900000 */
[----:B------:R-:W3:Y:S02]  /*90c0*/  @!P0 SYNCS.PHASECHK.TRANS64 P0, [R3+URZ+0xe0], R2 ;  /* 0x0000e002030085a7 */ /* 0x000ee400080010ff */
[----:B---3--:R-:W-:Y:S05]  /*90d0*/  @!P0 BRA `(.L_x_24) ;  /* 0xfffffffc00f08947 */ /* 0x008fea000383ffff */
[----:B------:R-:W-:Y:S05]  /*90e0*/  BRA `(.L_x_140) ;  /* 0xffffff8800007947 */ /* 0x000fea000383ffff */
.L_x_27:
[----:B-1----:R-:W-:-:S07]  /*90f0*/  MOV R0, UR57 ;  /* 0x0000003900007c02 */ /* 0x002fce0008000f00 */
.L_x_141:
[----:B-1----:R1:W2:Y:S02]  /*9100*/  SYNCS.PHASECHK.TRANS64.TRYWAIT P0, [R0+URZ+0x10], R3 ;  /* 0x00001003000075a7 */ /* 0x0022a400080011ff */
[----:B--2---:R-:W-:Y:S05]  /*9110*/  @!P0 NANOSLEEP.SYNCS 0x989680 ;  /* 0x009896800000895d */ /* 0x004fea0003900000 */
[----:B------:R-:W2:Y:S02]  /*9120*/  @!P0 SYNCS.PHASECHK.TRANS64 P0, [R0+URZ+0x10], R3 ;  /* 0x00001003000085a7 */ /* 0x000ea400080010ff */
[----:B--2---:R-:W-:Y:S05]  /*9130*/  @!P0 BRA `(.L_x_141) ;  /* 0xfffffffc00f08947 */ /* 0x004fea000383ffff */
[----:B------:R-:W-:Y:S05]  /*9140*/  BRA `(.L_x_26) ;  /* 0xffffff8800487947 */ /* 0x000fea000383ffff */
.L_x_36:
[----:B-1----:R-:W-:-:S07]  /*9150*/  MOV R0, UR57 ;  /* 0x0000003900007c02 */ /* 0x002fce0008000f00 */
.L_x_142:
[----:B-1----:R1:W2:Y:S02]  /*9160*/  SYNCS.PHASECHK.TRANS64.TRYWAIT P0, [R0+URZ+0x10], R3 ;  /* 0x00001003000075a7 */ /* 0x0022a400080011ff */
[----:B--2---:R-:W-:Y:S05]  /*9170*/  @!P0 NANOSLEEP.SYNCS 0x989680 ;  /* 0x009896800000895d */ /* 0x004fea0003900000 */
[----:B------:R-:W2:Y:S02]  /*9180*/  @!P0 SYNCS.PHASECHK.TRANS64 P0, [R0+URZ+0x10], R3 ;  /* 0x00001003000085a7 */ /* 0x000ea400080010ff */
[----:B--2---:R-:W-:Y:S05]  /*9190*/  @!P0 BRA `(.L_x_142) ;  /* 0xfffffffc00f08947 */ /* 0x004fea000383ffff */
[----:B------:R-:W-:Y:S05]  /*91a0*/  BRA `(.L_x_35) ;  /* 0xffffff8c00a07947 */ /* 0x000fea000383ffff */
.L_x_43:
[----:B-1----:R1:W4:Y:S02]  /*91b0*/  SYNCS.PHASECHK.TRANS64.TRYWAIT P0, [R3+URZ+0x70], R0 ;  /* 0x00007000030075a7 */ /* 0x00232400080011ff */
[----:B----4-:R-:W-:Y:S05]  /*91c0*/  @!P0 NANOSLEEP.SYNCS 0x989680 ;  /* 0x009896800000895d */ /* 0x010fea0003900000 */
[----:B------:R-:W4:Y:S02]  /*91d0*/  @!P0 SYNCS.PHASECHK.TRANS64 P0, [R3+URZ+0x70], R0 ;  /* 0x00007000030085a7 */ /* 0x000f2400080010ff */
[----:B----4-:R-:W-:Y:S05]  /*91e0*/  @!P0 BRA `(.L_x_43) ;  /* 0xfffffffc00f08947 */ /* 0x010fea000383ffff */
[----:B------:R-:W-:Y:S05]  /*91f0*/  BRA `(.L_x_143) ;  /* 0xffffff9000d87947 */ /* 0x000fea000383ffff */
.L_x_47:
[----:B-1----:R-:W-:-:S07]  /*9200*/  MOV R0, UR4 ;  /* 0x0000000400007c02 */ /* 0x002fce0008000f00 */
.L_x_144:
[----:B-1----:R1:W2:Y:S02]  /*9210*/  SYNCS.PHASECHK.TRANS64.TRYWAIT P0, [R0+URZ], R3 ;  /* 0x00000003000075a7 */ /* 0x0022a400080011ff */
[----:B--2---:R-:W-:Y:S05]  /*9220*/  @!P0 NANOSLEEP.SYNCS 0x989680 ;  /* 0x009896800000895d */ /* 0x004fea0003900000 */
[----:B------:R-:W2:Y:S02]  /*9230*/  @!P0 SYNCS.PHASECHK.TRANS64 P0, [R0+URZ], R3 ;  /* 0x00000003000085a7 */ /* 0x000ea400080010ff */
[----:B--2---:R-:W-:Y:S05]  /*9240*/  @!P0 BRA `(.L_x_144) ;  /* 0xfffffffc00f08947 */ /* 0x004fea000383ffff */
[----:B------:R-:W-:Y:S05]  /*9250*/  BRA `(.L_x_145) ;  /* 0xffffff9800847947 */ /* 0x000fea000383ffff */
.L_x_50:
[----:B-1----:R1:W2:Y:S02]  /*9260*/  SYNCS.PHASECHK.TRANS64.TRYWAIT P0, [R2+URZ+0xd0], R5 ;  /* 0x0000d005020075a7 */ /* 0x0022a400080011ff */
[----:B--2---:R-:W-:Y:S05]  /*9270*/  @!P0 NANOSLEEP.SYNCS 0x989680 ;  /* 0x009896800000895d */ /* 0x004fea0003900000 */
[----:B------:R-:W2:Y:S02]  /*9280*/  @!P0 SYNCS.PHASECHK.TRANS64 P0, [R2+URZ+0xd0], R5 ;  /* 0x0000d005020085a7 */ /* 0x000ea400080010ff */
[----:B--2---:R-:W-:Y:S05]  /*9290*/  @!P0 BRA `(.L_x_50) ;  /* 0xfffffffc00f08947 */ /* 0x004fea000383ffff */
[----:B------:R-:W-:Y:S05]  /*92a0*/  BRA `(.L_x_146) ;  /* 0xffffff9800e07947 */ /* 0x000fea000383ffff */
.L_x_51:
[----:B------:R-:W-:-:S07]  /*92b0*/  MOV R2, UR4 ;  /* 0x0000000400027c02 */ /* 0x000fce0008000f00 */
.L_x_147:
[----:B-1----:R1:W2:Y:S02]  /*92c0*/  SYNCS.PHASECHK.TRANS64.TRYWAIT P0, [R2+URZ+0x80], R5 ;  /* 0x00008005020075a7 */ /* 0x0022a400080011ff */
[----:B--2---:R-:W-:Y:S05]  /*92d0*/  @!P0 NANOSLEEP.SYNCS 0x989680 ;  /* 0x009896800000895d */ /* 0x004fea0003900000 */
[----:B------:R-:W2:Y:S02]  /*92e0*/  @!P0 SYNCS.PHASECHK.TRANS64 P0, [R2+URZ+0x80], R5 ;  /* 0x00008005020085a7 */ /* 0x000ea400080010ff */
[----:B--2---:R-:W-:Y:S05]  /*92f0*/  @!P0 BRA `(.L_x_147) ;  /* 0xfffffffc00f08947 */ /* 0x004fea000383ffff */
[----:B------:R-:W-:Y:S05]  /*9300*/  BRA `(.L_x_148) ;  /* 0xffffff9800f07947 */ /* 0x000fea000383ffff */
.L_x_52:
[----:B-1----:R1:W2:Y:S02]  /*9310*/  SYNCS.PHASECHK.TRANS64.TRYWAIT P1, [R2+URZ+0x70], R5 ;  /* 0x00007005020075a7 */ /* 0x0022a400080211ff */
[----:B--2---:R-:W-:Y:S05]  /*9320*/  @!P1 NANOSLEEP.SYNCS 0x989680 ;  /* 0x009896800000995d */ /* 0x004fea0003900000 */
[----:B------:R-:W2:Y:S02]  /*9330*/  @!P1 SYNCS.PHASECHK.TRANS64 P1, [R2+URZ+0x70], R5 ;  /* 0x00007005020095a7 */ /* 0x000ea400080210ff */
[----:B--2---:R-:W-:Y:S05]  /*9340*/  @!P1 BRA `(.L_x_52) ;  /* 0xfffffffc00f09947 */ /* 0x004fea000383ffff */
[----:B------:R-:W-:Y:S05]  /*9350*/  BRA `(.L_x_149) ;  /* 0xffffff9c00207947 */ /* 0x000fea000383ffff */
.L_x_55:
[----:B------:R-:W-:-:S07]  /*9360*/  MOV R0, UR4 ;  /* 0x0000000400007c02 */ /* 0x000fce0008000f00 */
.L_x_150:
[----:B-1----:R1:W2:Y:S02]  /*9370*/  SYNCS.PHASECHK.TRANS64.TRYWAIT P0, [R0+URZ+0x80], R3 ;  /* 0x00008003000075a7 */ /* 0x0022a400080011ff */
[----:B--2---:R-:W-:Y:S05]  /*9380*/  @!P0 NANOSLEEP.SYNCS 0x989680 ;  /* 0x009896800000895d */ /* 0x004fea0003900000 */
[----:B------:R-:W2:Y:S02]  /*9390*/  @!P0 SYNCS.PHASECHK.TRANS64 P0, [R0+URZ+0x80], R3 ;  /* 0x00008003000085a7 */ /* 0x000ea400080010ff */
[----:B--2---:R-:W-:Y:S05]  /*93a0*/  @!P0 BRA `(.L_x_150) ;  /* 0xfffffffc00f08947 */ /* 0x004fea000383ffff */
[----:B------:R-:W-:Y:S05]  /*93b0*/  BRA `(.L_x_54) ;  /* 0xffffff9c00747947 */ /* 0x000fea000383ffff */
.L_x_62:
[----:B-1----:R1:W2:Y:S02]  /*93c0*/  SYNCS.PHASECHK.TRANS64.TRYWAIT P1, [R0+URZ+0x70], R5 ;  /* 0x00007005000075a7 */ /* 0x0022a400080211ff */
[----:B--2---:R-:W-:Y:S05]  /*93d0*/  @!P1 NANOSLEEP.SYNCS 0x989680 ;  /* 0x009896800000995d */ /* 0x004fea0003900000 */
[----:B------:R-:W2:Y:S02]  /*93e0*/  @!P1 SYNCS.PHASECHK.TRANS64 P1, [R0+URZ+0x70], R5 ;  /* 0x00007005000095a7 */ /* 0x000ea400080210ff */
[----:B--2---:R-:W-:Y:S05]  /*93f0*/  @!P1 BRA `(.L_x_62) ;  /* 0xfffffffc00f09947 */ /* 0x004fea000383ffff */
[----:B------:R-:W-:Y:S05]  /*9400*/  BRA `(.L_x_151) ;  /* 0xffffffa000dc7947 */ /* 0x000fea000383ffff */
.L_x_63:
[----:B------:R-:W-:-:S13]  /*9410*/  R2UR UR4, R13 ;  /* 0x000000000d0472ca */ /* 0x000fda00000e0000 */
[----:B------:R-:W-:-:S07]  /*9420*/  MOV R3, UR4 ;  /* 0x0000000400037c02 */ /* 0x000fce0008000f00 */
.L_x_152:
[----:B-1----:R1:W2:Y:S02]  /*9430*/  SYNCS.PHASECHK.TRANS64.TRYWAIT P0, [R3+URZ+0xb0], R0 ;  /* 0x0000b000030075a7 */ /* 0x0022a400080011ff */
[----:B--2---:R-:W-:Y:S05]  /*9440*/  @!P0 NANOSLEEP.SYNCS 0x989680 ;  /* 0x009896800000895d */ /* 0x004fea0003900000 */
[----:B------:R-:W2:Y:S02]  /*9450*/  @!P0 SYNCS.PHASECHK.TRANS64 P0, [R3+URZ+0xb0], R0 ;  /* 0x0000b000030085a7 */ /* 0x000ea400080010ff */
[----:B--2---:R-:W-:Y:S05]  /*9460*/  @!P0 BRA `(.L_x_152) ;  /* 0xfffffffc00f08947 */ /* 0x004fea000383ffff */
[----:B------:R-:W-:Y:S05]  /*9470*/  BRA `(.L_x_153) ;  /* 0xffffffa400187947 */ /* 0x000fea000383ffff */
.L_x_66:
[----:B------:R-:W-:Y:S07]  /*9480*/  MOV R0, UR5 ;  /* 0x0000000500007c02 */ /* 0x000fee0008000f00 */
.L_x_154:
[----:B-1----:R1:W2:Y:S02]  /*9490*/  SYNCS.PHASECHK.TRANS64.TRYWAIT P0, [R0+URZ], R3 ;  /* 0x00000003000075a7 */ /* 0x0022a400080011ff */
[----:B--2---:R-:W-:Y:S05]  /*94a0*/  @!P0 NANOSLEEP.SYNCS 0x989680 ;  /* 0x009896800000895d */ /* 0x004fea0003900000 */
[----:B------:R-:W2:Y:S02]  /*94b0*/  @!P0 SYNCS.PHASECHK.TRANS64 P0, [R0+URZ], R3 ;  /* 0x00000003000085a7 */ /* 0x000ea400080010ff */
[----:B--2---:R-:W-:Y:S05]  /*94c0*/  @!P0 BRA `(.L_x_154) ;  /* 0xfffffffc00f08947 */ /* 0x004fea000383ffff */
[----:B------:R-:W-:Y:S05]  /*94d0*/  BRA `(.L_x_65) ;  /* 0xffffffa400347947 */ /* 0x000fea000383ffff */
.L_x_69:
[----:B------:R-:W-:-:S07]  /*94e0*/  MOV R0, UR4 ;  /* 0x0000000400007c02 */ /* 0x000fce0008000f00 */
.L_x_155:
[----:B--2---:R2:W3:Y:S02]  /*94f0*/  SYNCS.PHASECHK.TRANS64.TRYWAIT P0, [R0+URZ], R3 ;  /* 0x00000003000075a7 */ /* 0x0044e400080011ff */
[----:B---3--:R-:W-:Y:S05]  /*9500*/  @!P0 NANOSLEEP.SYNCS 0x989680 ;  /* 0x009896800000895d */ /* 0x008fea0003900000 */
[----:B------:R-:W3:Y:S02]  /*9510*/  @!P0 SYNCS.PHASECHK.TRANS64 P0, [R0+URZ], R3 ;  /* 0x00000003000085a7 */ /* 0x000ee400080010ff */
[----:B---3--:R-:W-:Y:S05]  /*9520*/  @!P0 BRA `(.L_x_155) ;  /* 0xfffffffc00f08947 */ /* 0x008fea000383ffff */
[----:B------:R-:W-:Y:S05]  /*9530*/  BRA `(.L_x_156) ;  /* 0xffffffac00407947 */ /* 0x000fea000383ffff */
.L_x_70:
[----:B------:R-:W-:-:S07]  /*9540*/  MOV R0, UR5 ;  /* 0x0000000500007c02 */ /* 0x000fce0008000f00 */
.L_x_157:
[----:B-1----:R1:W2:Y:S02]  /*9550*/  SYNCS.PHASECHK.TRANS64.TRYWAIT P0, [R0+URZ], R3 ;  /* 0x00000003000075a7 */ /* 0x0022a400080011ff */
[----:B--2---:R-:W-:Y:S05]  /*9560*/  @!P0 NANOSLEEP.SYNCS 0x989680 ;  /* 0x009896800000895d */ /* 0x004fea0003900000 */
[----:B------:R-:W2:Y:S02]  /*9570*/  @!P0 SYNCS.PHASECHK.TRANS64 P0, [R0+URZ], R3 ;  /* 0x00000003000085a7 */ /* 0x000ea400080010ff */
[----:B--2---:R-:W-:Y:S05]  /*9580*/  @!P0 BRA `(.L_x_157) ;  /* 0xfffffffc00f08947 */ /* 0x004fea000383ffff */
[----:B------:R-:W-:Y:S05]  /*9590*/  BRA `(.L_x_158) ;  /* 0xffffffac004c7947 */ /* 0x000fea000383ffff */
.L_x_71:
[----:B------:R-:W-:-:S07]  /*95a0*/  MOV R0, UR5 ;  /* 0x0000000500007c02 */ /* 0x000fce0008000f00 */
.L_x_159:
[----:B-1----:R1:W2:Y:S02]  /*95b0*/  SYNCS.PHASECHK.TRANS64.TRYWAIT P0, [R0+URZ], R3 ;  /* 0x00000003000075a7 */ /* 0x0022a400080011ff */
[----:B--2---:R-:W-:Y:S05]  /*95c0*/  @!P0 NANOSLEEP.SYNCS 0x989680 ;  /* 0x009896800000895d */ /* 0x004fea0003900000 */
[----:B------:R-:W2:Y:S02]  /*95d0*/  @!P0 SYNCS.PHASECHK.TRANS64 P0, [R0+URZ], R3 ;  /* 0x00000003000085a7 */ /* 0x000ea400080010ff */
[----:B--2---:R-:W-:Y:S05]  /*95e0*/  @!P0 BRA `(.L_x_159) ;  /* 0xfffffffc00f08947 */ /* 0x004fea000383ffff */
[----:B------:R-:W-:Y:S05]  /*95f0*/  BRA `(.L_x_160) ;  /* 0xffffffac00587947 */ /* 0x000fea000383ffff */
.L_x_72:
[----:B------:R-:W-:-:S07]  /*9600*/  MOV R0, UR4 ;  /* 0x0000000400007c02 */ /* 0x000fce0008000f00 */
.L_x_161:
[----:B-1----:R1:W2:Y:S02]  /*9610*/  SYNCS.PHASECHK.TRANS64.TRYWAIT P0, [R0+URZ], R3 ;  /* 0x00000003000075a7 */ /* 0x0022a400080011ff */
[----:B--2---:R-:W-:Y:S05]  /*9620*/  @!P0 NANOSLEEP.SYNCS 0x989680 ;  /* 0x009896800000895d */ /* 0x004fea0003900000 */
[----:B------:R-:W2:Y:S02]  /*9630*/  @!P0 SYNCS.PHASECHK.TRANS64 P0, [R0+URZ], R3 ;  /* 0x00000003000085a7 */ /* 0x000ea400080010ff */
[----:B--2---:R-:W-:Y:S05]  /*9640*/  @!P0 BRA `(.L_x_161) ;  /* 0xfffffffc00f08947 */ /* 0x004fea000383ffff */
[----:B------:R-:W-:Y:S05]  /*9650*/  BRA `(.L_x_162) ;  /* 0xffffffac00647947 */ /* 0x000fea000383ffff */
.L_x_77:
[----:B--2---:R2:W3:Y:S02]  /*9660*/  SYNCS.PHASECHK.TRANS64.TRYWAIT P0, [R12+URZ+0x70], R9 ;  /* 0x000070090c0075a7 */ /* 0x0044e400080011ff */
[----:B---3--:R-:W-:Y:S05]  /*9670*/  @!P0 NANOSLEEP.SYNCS 0x989680 ;  /* 0x009896800000895d */ /* 0x008fea0003900000 */
[----:B------:R-:W3:Y:S02]  /*9680*/  @!P0 SYNCS.PHASECHK.TRANS64 P0, [R12+URZ+0x70], R9 ;  /* 0x000070090c0085a7 */ /* 0x000ee400080010ff */
[----:B---3--:R-:W-:Y:S05]  /*9690*/  @!P0 BRA `(.L_x_77) ;  /* 0xfffffffc00f08947 */ /* 0x008fea000383ffff */
[----:B------:R-:W-:Y:S05]  /*96a0*/  BRA `(.L_x_163) ;  /* 0xffffffb000887947 */ /* 0x000fea000383ffff */
.L_x_80:
[----:B------:R-:W-:Y:S07]  /*96b0*/  MOV R0, UR21 ;  /* 0x0000001500007c02 */ /* 0x000fee0008000f00 */
.L_x_164:
[----:B--2---:R2:W3:Y:S02]  /*96c0*/  SYNCS.PHASECHK.TRANS64.TRYWAIT P2, [R0+URZ+0x68], R11 ;  /* 0x0000680b000075a7 */ /* 0x0044e400080411ff */
[----:B---3--:R-:W-:Y:S05]  /*96d0*/  @!P2 NANOSLEEP.SYNCS 0x989680 ;  /* 0x009896800000a95d */ /* 0x008fea0003900000 */
[----:B------:R-:W3:Y:S02]  /*96e0*/  @!P2 SYNCS.PHASECHK.TRANS64 P2, [R0+URZ+0x68], R11 ;  /* 0x0000680b0000a5a7 */ /* 0x000ee400080410ff */
[----:B---3--:R-:W-:Y:S05]  /*96f0*/  @!P2 BRA `(.L_x_164) ;  /* 0xfffffffc00f0a947 */ /* 0x008fea000383ffff */
[----:B------:R-:W-:Y:S05]  /*9700*/  BRA `(.L_x_79) ;  /* 0xffffffb400f07947 */ /* 0x000fea000383ffff */
.L_x_83:
[----:B--2---:R-:W-:Y:S07]  /*9710*/  MOV R0, UR21 ;  /* 0x0000001500007c02 */ /* 0x004fee0008000f00 */
.L_x_165:
[----:B--2---:R2:W3:Y:S02]  /*9720*/  SYNCS.PHASECHK.TRANS64.TRYWAIT P0, [R0+URZ+0x40], R9 ;  /* 0x00004009000075a7 */ /* 0x0044e400080011ff */
[----:B---3--:R-:W-:Y:S05]  /*9730*/  @!P0 NANOSLEEP.SYNCS 0x989680 ;  /* 0x009896800000895d */ /* 0x008fea0003900000 */
[----:B------:R-:W3:Y:S02]  /*9740*/  @!P0 SYNCS.PHASECHK.TRANS64 P0, [R0+URZ+0x40], R9 ;  /* 0x00004009000085a7 */ /* 0x000ee400080010ff */
[----:B---3--:R-:W-:Y:S05]  /*9750*/  @!P0 BRA `(.L_x_165) ;  /* 0xfffffffc00f08947 */ /* 0x008fea000383ffff */
[----:B------:R-:W-:Y:S05]  /*9760*/  BRA `(.L_x_166) ;  /* 0xffffffb8004c7947 */ /* 0x000fea000383ffff */
.L_x_84:
[----:B------:R-:W-:Y:S07]  /*9770*/  MOV R0, UR21 ;  /* 0x0000001500007c02 */ /* 0x000fee0008000f00 */
.L_x_167:
[----:B--2---:R2:W3:Y:S02]  /*9780*/  SYNCS.PHASECHK.TRANS64.TRYWAIT P0, [R0+URZ+0x48], R9 ;  /* 0x00004809000075a7 */ /* 0x0044e400080011ff */
[----:B---3--:R-:W-:Y:S05]  /*9790*/  @!P0 NANOSLEEP.SYNCS 0x989680 ;  /* 0x009896800000895d */ /* 0x008fea0003900000 */
[----:B------:R-:W3:Y:S02]  /*97a0*/  @!P0 SYNCS.PHASECHK.TRANS64 P0, [R0+URZ+0x48], R9 ;  /* 0x00004809000085a7 */ /* 0x000ee400080010ff */
[----:B---3--:R-:W-:Y:S05]  /*97b0*/  @!P0 BRA `(.L_x_167) ;  /* 0xfffffffc00f08947 */ /* 0x008fea000383ffff */
[----:B------:R-:W-:Y:S05]  /*97c0*/  BRA `(.L_x_168) ;  /* 0xffffffb8008c7947 */ /* 0x000fea000383ffff */
.L_x_85:
[----:B------:R-:W-:Y:S07]  /*97d0*/  MOV R0, UR21 ;  /* 0x0000001500007c02 */ /* 0x000fee0008000f00 */
.L_x_169:
[----:B--2---:R2:W3:Y:S02]  /*97e0*/  SYNCS.PHASECHK.TRANS64.TRYWAIT P0, [R0+URZ+0x50], R9 ;  /* 0x00005009000075a7 */ /* 0x0044e400080011ff */
[----:B---3--:R-:W-:Y:S05]  /*97f0*/  @!P0 NANOSLEEP.SYNCS 0x989680 ;  /* 0x009896800000895d */ /* 0x008fea0003900000 */
[----:B------:R-:W3:Y:S02]  /*9800*/  @!P0 SYNCS.PHASECHK.TRANS64 P0, [R0+URZ+0x50], R9 ;  /* 0x00005009000085a7 */ /* 0x000ee400080010ff */
[----:B---3--:R-:W-:Y:S05]  /*9810*/  @!P0 BRA `(.L_x_169) ;  /* 0xfffffffc00f08947 */ /* 0x008fea000383ffff */
[----:B------:R-:W-:Y:S05]  /*9820*/  BRA `(.L_x_170) ;  /* 0xffffffb800d47947 */ /* 0x000fea000383ffff */
.L_x_86:
[----:B------:R-:W-:Y:S07]  /*9830*/  MOV R0, UR21 ;  /* 0x0000001500007c02 */ /* 0x000fee0008000f00 */
.L_x_171:
[----:B--2---:R2:W3:Y:S02]  /*9840*/  SYNCS.PHASECHK.TRANS64.TRYWAIT P0, [R0+URZ+0x58], R9 ;  /* 0x00005809000075a7 */ /* 0x0044e400080011ff */
[----:B---3--:R-:W-:Y:S05]  /*9850*/  @!P0 NANOSLEEP.SYNCS 0x989680 ;  /* 0x009896800000895d */ /* 0x008fea0003900000 */
[----:B------:R-:W3:Y:S02]  /*9860*/  @!P0 SYNCS.PHASECHK.TRANS64 P0, [R0+URZ+0x58], R9 ;  /* 0x00005809000085a7 */ /* 0x000ee400080010ff */
[----:B---3--:R-:W-:Y:S05]  /*9870*/  @!P0 BRA `(.L_x_171) ;  /* 0xfffffffc00f08947 */ /* 0x008fea000383ffff */
[----:B------:R-:W-:Y:S05]  /*9880*/  BRA `(.L_x_172) ;  /* 0xffffffbc00187947 */ /* 0x000fea000383ffff */
.L_x_88:
[----:B------:R-:W-:-:S07]  /*9890*/  MOV R0, UR21 ;  /* 0x0000001500007c02 */ /* 0x000fce0008000f00 */
.L_x_173:
[----:B---3--:R3:W4:Y:S02]  /*98a0*/  SYNCS.PHASECHK.TRANS64.TRYWAIT P0, [R0+URZ+0x40], R3 ;  /* 0x00004003000075a7 */ /* 0x00872400080011ff */
[----:B----4-:R-:W-:Y:S05]  /*98b0*/  @!P0 NANOSLEEP.SYNCS 0x989680 ;  /* 0x009896800000895d */ /* 0x010fea0003900000 */
[----:B------:R-:W4:Y:S02]  /*98c0*/  @!P0 SYNCS.PHASECHK.TRANS64 P0, [R0+URZ+0x40], R3 ;  /* 0x00004003000085a7 */ /* 0x000f2400080010ff */
[----:B----4-:R-:W-:Y:S05]  /*98d0*/  @!P0 BRA `(.L_x_173) ;  /* 0xfffffffc00f08947 */ /* 0x010fea000383ffff */
[----:B------:R-:W-:Y:S05]  /*98e0*/  BRA `(.L_x_174) ;  /* 0xffffffbc00907947 */ /* 0x000fea000383ffff */
.L_x_89:
[----:B---3--:R-:W-:-:S07]  /*98f0*/  MOV R0, UR21 ;  /* 0x0000001500007c02 */ /* 0x008fce0008000f00 */
.L_x_175:
[----:B---3--:R3:W4:Y:S02]  /*9900*/  SYNCS.PHASECHK.TRANS64.TRYWAIT P0, [R0+URZ+0x48], R3 ;  /* 0x00004803000075a7 */ /* 0x00872400080011ff */
[----:B----4-:R-:W-:Y:S05]  /*9910*/  @!P0 NANOSLEEP.SYNCS 0x989680 ;  /* 0x009896800000895d */ /* 0x010fea0003900000 */
[----:B------:R-:W4:Y:S02]  /*9920*/  @!P0 SYNCS.PHASECHK.TRANS64 P0, [R0+URZ+0x48], R3 ;  /* 0x00004803000085a7 */ /* 0x000f2400080010ff */
[----:B----4-:R-:W-:Y:S05]  /*9930*/  @!P0 BRA `(.L_x_175) ;  /* 0xfffffffc00f08947 */ /* 0x010fea000383ffff */
[----:B------:R-:W-:Y:S05]  /*9940*/  BRA `(.L_x_176) ;  /* 0xffffffbc00807947 */ /* 0x000fea000383ffff */
.L_x_90:
[----:B---3--:R-:W-:-:S07]  /*9950*/  MOV R0, UR21 ;  /* 0x0000001500007c02 */ /* 0x008fce0008000f00 */
.L_x_177:
[----:B---3--:R3:W4:Y:S02]  /*9960*/  SYNCS.PHASECHK.TRANS64.TRYWAIT P0, [R0+URZ+0x50], R3 ;  /* 0x00005003000075a7 */ /* 0x00872400080011ff */
[----:B----4-:R-:W-:Y:S05]  /*9970*/  @!P0 NANOSLEEP.SYNCS 0x989680 ;  /* 0x009896800000895d */ /* 0x010fea0003900000 */
[----:B------:R-:W4:Y:S02]  /*9980*/  @!P0 SYNCS.PHASECHK.TRANS64 P0, [R0+URZ+0x50], R3 ;  /* 0x00005003000085a7 */ /* 0x000f2400080010ff */
[----:B----4-:R-:W-:Y:S05]  /*9990*/  @!P0 BRA `(.L_x_177) ;  /* 0xfffffffc00f08947 */ /* 0x010fea000383ffff */
[----:B------:R-:W-:Y:S05]  /*99a0*/  BRA `(.L_x_178) ;  /* 0xffffffbc00707947 */ /* 0x000fea000383ffff */
.L_x_92:
[----:B-1----:R1:W2:Y:S02]  /*99b0*/  SYNCS.PHASECHK.TRANS64.TRYWAIT P0, [R3+URZ+0x70], R0 ;  /* 0x00007000030075a7 */ /* 0x0022a400080011ff */
[----:B--2---:R-:W-:Y:S05]  /*99c0*/  @!P0 NANOSLEEP.SYNCS 0x989680 ;  /* 0x009896800000895d */ /* 0x004fea0003900000 */
[----:B------:R-:W2:Y:S02]  /*99d0*/  @!P0 SYNCS.PHASECHK.TRANS64 P0, [R3+URZ+0x70], R0 ;  /* 0x00007000030085a7 */ /* 0x000ea400080010ff */
[----:B--2---:R-:W-:Y:S05]  /*99e0*/  @!P0 BRA `(.L_x_92) ;  /* 0xfffffffc00f08947 */ /* 0x004fea000383ffff */
[----:B------:R-:W-:Y:S05]  /*99f0*/  BRA `(.L_x_179) ;  /* 0xffffffc000307947 */ /* 0x000fea000383ffff */
.L_x_103:
[----:B-1----:R-:W-:Y:S04]  /*9a00*/  MOV R2, UR43 ;  /* 0x0000002b00027c02 */ /* 0x002fe80008000f00 */
[----:B------:R1:W2:Y:S03]  /*9a10*/  SYNCS.PHASECHK.TRANS64.TRYWAIT P1, [R2+URZ+0x20], R3 ;  /* 0x00002003020075a7 */ /* 0x0002a600080211ff */
[----:B--2---:R-:W-:Y:S05]  /*9a20*/  @!P1 NANOSLEEP.SYNCS 0x989680 ;  /* 0x009896800000995d */ /* 0x004fea0003900000 */
[----:B------:R-:W2:Y:S02]  /*9a30*/  @!P1 SYNCS.PHASECHK.TRANS64 P1, [R2+URZ+0x20], R3 ;  /* 0x00002003020095a7 */ /* 0x000ea400080210ff */
[----:B--2---:R-:W-:Y:S05]  /*9a40*/  @!P1 BRA `(.L_x_103) ;  /* 0xfffffffc00ec9947 */ /* 0x004fea000383ffff */
[----:B------:R-:W-:Y:S05]  /*9a50*/  BRA `(.L_x_102) ;  /* 0xffffffcc009c7947 */ /* 0x000fea000383ffff */
.L_x_105:
[----:B-1----:R1:W4:Y:S02]  /*9a60*/  SYNCS.PHASECHK.TRANS64.TRYWAIT P0, [R75+URZ+0x90], R0 ;  /* 0x000090004b0075a7 */ /* 0x00232400080011ff */
[----:B----4-:R-:W-:Y:S05]  /*9a70*/  @!P0 NANOSLEEP.SYNCS 0x989680 ;  /* 0x009896800000895d */ /* 0x010fea0003900000 */
[----:B------:R-:W4:Y:S02]  /*9a80*/  @!P0 SYNCS.PHASECHK.TRANS64 P0, [R75+URZ+0x90], R0 ;  /* 0x000090004b0085a7 */ /* 0x000f2400080010ff */
[----:B----4-:R-:W-:Y:S05]  /*9a90*/  @!P0 BRA `(.L_x_105) ;  /* 0xfffffffc00f08947 */ /* 0x010fea000383ffff */
[----:B------:R-:W-:Y:S05]  /*9aa0*/  BRA `(.L_x_104) ;  /* 0xffffffcc00c47947 */ /* 0x000fea000383ffff */
.L_x_114:
[----:B-1----:R1:W3:Y:S02]  /*9ab0*/  SYNCS.PHASECHK.TRANS64.TRYWAIT P0, [R3+URZ+0x20], R0 ;  /* 0x00002000030075a7 */ /* 0x0022e400080011ff */
[----:B---3--:R-:W-:Y:S05]  /*9ac0*/  @!P0 NANOSLEEP.SYNCS 0x989680 ;  /* 0x009896800000895d */ /* 0x008fea0003900000 */
[----:B------:R-:W3:Y:S02]  /*9ad0*/  @!P0 SYNCS.PHASECHK.TRANS64 P0, [R3+URZ+0x20], R0 ;  /* 0x00002000030085a7 */ /* 0x000ee400080010ff */
[----:B---3--:R-:W-:Y:S05]  /*9ae0*/  @!P0 BRA `(.L_x_114) ;  /* 0xfffffffc00f08947 */ /* 0x008fea000383ffff */
[----:B------:R-:W-:Y:S05]  /*9af0*/  BRA `(.L_x_113) ;  /* 0xffffffd400e07947 */ /* 0x000fea000383ffff */
.L_x_122:
[----:B-1----:R1:W3:Y:S02]  /*9b00*/  SYNCS.PHASECHK.TRANS64.TRYWAIT P0, [R0+URZ+0x20], R7 ;  /* 0x00002007000075a7 */ /* 0x0022e400080011ff */
[----:B---3--:R-:W-:Y:S05]  /*9b10*/  @!P0 NANOSLEEP.SYNCS 0x989680 ;  /* 0x009896800000895d */ /* 0x008fea0003900000 */
[----:B------:R-:W3:Y:S02]  /*9b20*/  @!P0 SYNCS.PHASECHK.TRANS64 P0, [R0+URZ+0x20], R7 ;  /* 0x00002007000085a7 */ /* 0x000ee400080010ff */
[----:B---3--:R-:W-:Y:S05]  /*9b30*/  @!P0 BRA `(.L_x_122) ;  /* 0xfffffffc00f08947 */ /* 0x008fea000383ffff */
[----:B------:R-:W-:Y:S05]  /*9b40*/  BRA `(.L_x_121) ;  /* 0xffffffe000247947 */ /* 0x000fea000383ffff */
.L_x_130:
[----:B-1----:R1:W3:Y:S02]  /*9b50*/  SYNCS.PHASECHK.TRANS64.TRYWAIT P0, [R0+URZ+0x20], R5 ;  /* 0x00002005000075a7 */ /* 0x0022e400080011ff */
[----:B---3--:R-:W-:Y:S05]  /*9b60*/  @!P0 NANOSLEEP.SYNCS 0x989680 ;  /* 0x009896800000895d */ /* 0x008fea0003900000 */
[----:B------:R-:W3:Y:S02]  /*9b70*/  @!P0 SYNCS.PHASECHK.TRANS64 P0, [R0+URZ+0x20], R5 ;  /* 0x00002005000085a7 */ /* 0x000ee400080010ff */
[----:B---3--:R-:W-:Y:S05]  /*9b80*/  @!P0 BRA `(.L_x_130) ;  /* 0xfffffffc00f08947 */ /* 0x008fea000383ffff */
[----:B------:R-:W-:Y:S05]  /*9b90*/  BRA `(.L_x_129) ;  /* 0xffffffe800687947 */ /* 0x000fea000383ffff */
        .weak           $__internal_0_$__cuda_sm10x_tcgen05_guardrail_trap_col_being_dealloced_not_returned_by_alloc
        .type           $__internal_0_$__cuda_sm10x_tcgen05_guardrail_trap_col_being_dealloced_not_returned_by_alloc,@function
        .size           $__internal_0_$__cuda_sm10x_tcgen05_guardrail_trap_col_being_dealloced_not_returned_by_alloc,($__internal_1_$__cuda_sm10x_tcgen05_guardrail_trap_phase_invalid_during_alloc - $__internal_0_$__cuda_sm10x_tcgen05_guardrail_trap_col_being_dealloced_not_returned_by_alloc)
$__internal_0_$__cuda_sm10x_tcgen05_guardrail_trap_col_being_dealloced_not_returned_by_alloc:
[----:B------:R-:W-:Y:S05]  /*9ba0*/  BPT.TRAP 0x1 ;  /* 0x000000040000795c */ /* 0x000fea0000300000 */
[----:B------:R-:W-:-:S04]  /*9bb0*/  HFMA2 R3, -RZ, RZ, 0, 0 ;  /* 0x00000000ff037431 */ /* 0x000fc800000001ff */
[----:B------:R-:W-:Y:S05]  /*9bc0*/  RET.REL.NODEC R2 `(_ZN7cutlass13device_kernelINS_4gemm6kernel13GemmUniversalIN4cute5tupleIJiiiiEEENS1_10collective13CollectiveMmaINS1_35MainloopSm100TmaUmmaWarpSpecializedILi2ELi2ELi4ENS5_IJNS4_1CILi1EEENSA_ILi4EEESB_EEEEENS5_IJNSA_ILi128EEENSA_ILi64EEESF_EEENS_10tfloat32_tENS5_IJlSB_lEEESI_SJ_NS4_8TiledMMAINS4_8MMA_AtomIJNS4_17SM100_MMA_TF32_SSISI_SI_fLi128ELi64ELNS4_4UMMA5MajorE0ELSO_0ELNSN_7ScaleInE0ELSP_0EEEEEENS4_6LayoutINS5_IJSB_SB_SB_EEENS5_IJNSA_ILi0EEESU_SU_EEEEENS5_IJNS4_10UnderscoreESX_SX_EEEEENS4_23SM90_TMA_LOAD_MULTICASTENS4_14ComposedLayoutINS4_7SwizzleILi3ELi4ELi3EEENS4_18smem_ptr_flag_bitsILi32EEENSS_INS5_IJNSA_ILi8EEENSA_ILi32EEEEEENS5_IJS17_SB_EEEEEEEvNS4_8identityENS4_13SM90_TMA_LOADES1B_vS1C_EENS_8epilogue10collective18CollectiveEpilogueINS1F_23Sm100TmaWarpSpecializedILi4ELi2ELi16ELb1ELb0EEEJSH_NS5_IJNSS_ISF_SB_EENSS_INSA_ILi16EEESB_EEEEESI_SJ_SI_SJ_NS1F_6fusion15FusionCallbacksIS1J_NS1O_17LinearCombinationISI_fSI_fLNS_15FloatRoundStyleE2EEESH_S1N_JEEENS4_5SM1004TMEM4LOAD26SM100_TMEM_LOAD_32dp32b16xES1D_NS11_INS12_ILi2ELi4ELi3EEES15_NSS_INS5_IJS16_S1L_EEENS5_IJS1L_SB_EEEEEEENS4_39AutoVectorizingCopyWithAssumedAlignmentILi128EEENS4_14SM90_TMA_STOREES22_S24_S24_EEEvvEEEEvNT_6ParamsE) ;  /* 0xffffff64020c7950 */ /* 0x000fea0003c3ffff */
        .weak           $__internal_1_$__cuda_sm10x_tcgen05_guardrail_trap_phase_invalid_during_alloc
        .type           $__internal_1_$__cuda_sm10x_tcgen05_guardrail_trap_phase_invalid_during_alloc,@function
        .size           $__internal_1_$__cuda_sm10x_tcgen05_guardrail_trap_phase_invalid_during_alloc,($__internal_2_$__cuda_sm10x_tcgen05_guardrail_trap_unallocated_columns_being_dealloced - $__internal_1_$__cuda_sm10x_tcgen05_guardrail_trap_phase_invalid_during_alloc)
$__internal_1_$__cuda_sm10x_tcgen05_guardrail_trap_phase_invalid_during_alloc:
[----:B------:R-:W-:Y:S05]  /*9bd0*/  BPT.TRAP 0x1 ;  /* 0x000000040000795c */ /* 0x000fea0000300000 */
[----:B------:R-:W-:-:S04]  /*9be0*/  MOV R5, 0x0 ;  /* 0x0000000000057802 */ /* 0x000fc80000000f00 */
[----:B------:R-:W-:Y:S05]  /*9bf0*/  RET.REL.NODEC R4 `(_ZN7cutlass13device_kernelINS_4gemm6kernel13GemmUniversalIN4cute5tupleIJiiiiEEENS1_10collective13CollectiveMmaINS1_35MainloopSm100TmaUmmaWarpSpecializedILi2ELi2ELi4ENS5_IJNS4_1CILi1EEENSA_ILi4EEESB_EEEEENS5_IJNSA_ILi128EEENSA_ILi64EEESF_EEENS_10tfloat32_tENS5_IJlSB_lEEESI_SJ_NS4_8TiledMMAINS4_8MMA_AtomIJNS4_17SM100_MMA_TF32_SSISI_SI_fLi128ELi64ELNS4_4UMMA5MajorE0ELSO_0ELNSN_7ScaleInE0ELSP_0EEEEEENS4_6LayoutINS5_IJSB_SB_SB_EEENS5_IJNSA_ILi0EEESU_SU_EEEEENS5_IJNS4_10UnderscoreESX_SX_EEEEENS4_23SM90_TMA_LOAD_MULTICASTENS4_14ComposedLayoutINS4_7SwizzleILi3ELi4ELi3EEENS4_18smem_ptr_flag_bitsILi32EEENSS_INS5_IJNSA_ILi8EEENSA_ILi32EEEEEENS5_IJS17_SB_EEEEEEEvNS4_8identityENS4_13SM90_TMA_LOADES1B_vS1C_EENS_8epilogue10collective18CollectiveEpilogueINS1F_23Sm100TmaWarpSpecializedILi4ELi2ELi16ELb1ELb0EEEJSH_NS5_IJNSS_ISF_SB_EENSS_INSA_ILi16EEESB_EEEEESI_SJ_SI_SJ_NS1F_6fusion15FusionCallbacksIS1J_NS1O_17LinearCombinationISI_fSI_fLNS_15FloatRoundStyleE2EEESH_S1N_JEEENS4_5SM1004TMEM4LOAD26SM100_TMEM_LOAD_32dp32b16xES1D_NS11_INS12_ILi2ELi4ELi3EEES15_NSS_INS5_IJS16_S1L_EEENS5_IJS1L_SB_EEEEEEENS4_39AutoVectorizingCopyWithAssumedAlignmentILi128EEENS4_14SM90_TMA_STOREES22_S24_S24_EEEvvEEEEvNT_6ParamsE) ;  /* 0xffffff6404007950 */ /* 0x000fea0003c3ffff */
        .weak           $__internal_2_$__cuda_sm10x_tcgen05_guardrail_trap_unallocated_columns_being_dealloced
        .type           $__internal_2_$__cuda_sm10x_tcgen05_guardrail_trap_unallocated_columns_being_dealloced,@function
        .size           $__internal_2_$__cuda_sm10x_tcgen05_guardrail_trap_unallocated_columns_being_dealloced,(.L_x_181 - $__internal_2_$__cuda_sm10x_tcgen05_guardrail_trap_unallocated_columns_being_dealloced)
$__internal_2_$__cuda_sm10x_tcgen05_guardrail_trap_unallocated_columns_being_dealloced:
[----:B------:R-:W-:Y:S05]  /*9c00*/  BPT.TRAP 0x1 ;  /* 0x000000040000795c */ /* 0x000fea0000300000 */
[----:B------:R-:W-:-:S04]  /*9c10*/  HFMA2 R3, -RZ, RZ, 0, 0 ;  /* 0x00000000ff037431 */ /* 0x000fc800000001ff */
[----:B------:R-:W-:Y:S05]  /*9c20*/  RET.REL.NODEC R2 `(_ZN7cutlass13device_kernelINS_4gemm6kernel13GemmUniversalIN4cute5tupleIJiiiiEEENS1_10collective13CollectiveMmaINS1_35MainloopSm100TmaUmmaWarpSpecializedILi2ELi2ELi4ENS5_IJNS4_1CILi1EEENSA_ILi4EEESB_EEEEENS5_IJNSA_ILi128EEENSA_ILi64EEESF_EEENS_10tfloat32_tENS5_IJlSB_lEEESI_SJ_NS4_8TiledMMAINS4_8MMA_AtomIJNS4_17SM100_MMA_TF32_SSISI_SI_fLi128ELi64ELNS4_4UMMA5MajorE0ELSO_0ELNSN_7ScaleInE0ELSP_0EEEEEENS4_6LayoutINS5_IJSB_SB_SB_EEENS5_IJNSA_ILi0EEESU_SU_EEEEENS5_IJNS4_10UnderscoreESX_SX_EEEEENS4_23SM90_TMA_LOAD_MULTICASTENS4_14ComposedLayoutINS4_7SwizzleILi3ELi4ELi3EEENS4_18smem_ptr_flag_bitsILi32EEENSS_INS5_IJNSA_ILi8EEENSA_ILi32EEEEEENS5_IJS17_SB_EEEEEEEvNS4_8identityENS4_13SM90_TMA_LOADES1B_vS1C_EENS_8epilogue10collective18CollectiveEpilogueINS1F_23Sm100TmaWarpSpecializedILi4ELi2ELi16ELb1ELb0EEEJSH_NS5_IJNSS_ISF_SB_EENSS_INSA_ILi16EEESB_EEEEESI_SJ_SI_SJ_NS1F_6fusion15FusionCallbacksIS1J_NS1O_17LinearCombinationISI_fSI_fLNS_15FloatRoundStyleE2EEESH_S1N_JEEENS4_5SM1004TMEM4LOAD26SM100_TMEM_LOAD_32dp32b16xES1D_NS11_INS12_ILi2ELi4ELi3EEES15_NSS_INS5_IJS16_S1L_EEENS5_IJS1L_SB_EEEEEEENS4_39AutoVectorizingCopyWithAssumedAlignmentILi128EEENS4_14SM90_TMA_STOREES22_S24_S24_EEEvvEEEEvNT_6ParamsE) ;  /* 0xffffff6002f47950 */ /* 0x000fea0003c3ffff */
.L_x_180:
[----:B------:R-:W-:-:S00]  /*9c30*/  BRA `(.L_x_180) ;  /* 0xfffffffc00fc7947 */ /* 0x000fc0000383ffff */
[----:B------:R-:W-:-:S00]  /*9c40*/  NOP ;  /* 0x0000000000007918 */ /* 0x000fc00000000000 */
        /* <DEDUP_REMOVED lines=11> */
.L_x_181:


//--------------------- .nv.global.init           --------------------------
	.section	.nv.global.init,"aw",@progbits
.nv.global.init:
	.type		$str$27,@object
	.size		$str$27,($str$28 - $str$27)
$str$27:
        /*0000*/ 	.byte	0x28, 0x61, 0x64, 0x64, 0x72, 0x65, 0x73, 0x73, 0x20, 0x26, 0x20, 0x6d, 0x61, 0x73, 0x6b, 0x29
        /*0010*/ 	.byte	0x20, 0x3d, 0x3d, 0x20, 0x30, 0x00
	.type		$str$28,@object
	.size		$str$28,($str$26 - $str$28)
$str$28:
        /*0016*/ 	.byte	0x2f, 0x74, 0x6d, 0x70, 0x2f, 0x63, 0x75, 0x74, 0x6c, 0x61, 0x73, 0x73, 0x5f, 0x73, 0x77, 0x65
        /*0026*/ 	.byte	0x65, 0x70, 0x5f, 0x73, 0x72, 0x63, 0x2f, 0x69, 0x6e, 0x63, 0x6c, 0x75, 0x64, 0x65, 0x2f, 0x63
        /*0036*/ 	.byte	0x75, 0x74, 0x65, 0x2f, 0x70, 0x6f, 0x69, 0x6e, 0x74, 0x65, 0x72, 0x5f, 0x66, 0x6c, 0x61, 0x67
        /*0046*/ 	.byte	0x67, 0x65, 0x64, 0x2e, 0x68, 0x70, 0x70, 0x00
	.type		$str$26,@object
	.size		$str$26,($str$25 - $str$26)
$str$26:
        /*004e*/ 	.byte	0x2f, 0x74, 0x6d, 0x70, 0x2f, 0x63, 0x75, 0x74, 0x6c, 0x61, 0x73, 0x73, 0x5f, 0x73, 0x77, 0x65
        /*005e*/ 	.byte	0x65, 0x70, 0x5f, 0x73, 0x72, 0x63, 0x2f, 0x69, 0x6e, 0x63, 0x6c, 0x75, 0x64, 0x65, 0x2f, 0x63
        /*006e*/ 	.byte	0x75, 0x74, 0x65, 0x2f, 0x61, 0x74, 0x6f, 0x6d, 0x2f, 0x63, 0x6f, 0x70, 0x79, 0x5f, 0x74, 0x72
        /*007e*/ 	.byte	0x61, 0x69, 0x74, 0x73, 0x5f, 0x73, 0x6d, 0x31, 0x30, 0x30, 0x2e, 0x68, 0x70, 0x70, 0x00
	.type		$str$25,@object
	.size		$str$25,(__unnamed_1 - $str$25)
$str$25:
        /*008d*/ 	.byte	0x28, 0x28, 0x75, 0x69, 0x6e, 0x74, 0x33, 0x32, 0x5f, 0x74, 0x28, 0x74, 0x68, 0x72, 0x65, 0x61
        /*009d*/ 	.byte	0x64, 0x49, 0x64, 0x78, 0x2e, 0x78, 0x29, 0x20, 0x2f, 0x20, 0x33, 0x32, 0x29, 0x20, 0x25, 0x20
        /*00ad*/ 	.byte	0x34, 0x29, 0x20, 0x3d, 0x3d, 0x20, 0x28, 0x28, 0x28, 0x74, 0x6d, 0x65, 0x6d, 0x5f, 0x61, 0x64
        /*00bd*/ 	.byte	0x64, 0x72, 0x20, 0x3e, 0x3e, 0x20, 0x31, 0x36, 0x29, 0x20, 0x2f, 0x20, 0x33, 0x32, 0x29, 0x20
        /*00cd*/ 	.byte	0x25, 0x20, 0x34, 0x29, 0x00
	.type		__unnamed_1,@object
	.size		__unnamed_1,(__unnamed_2 - __unnamed_1)
__unnamed_1:
        /*00d2*/ 	.byte	0x61, 0x75, 0x74, 0x6f, 0x20, 0x63, 0x75, 0x74, 0x65, 0x3a, 0x3a, 0x61, 0x73, 0x5f, 0x70, 0x6f
        /* <DEDUP_REMOVED lines=24> */
        /*0262*/ 	.byte	0x32, 0x30, 0x34, 0x38, 0x3e, 0x3e, 0x3e, 0x3e, 0x5d, 0x00
	.type		__unnamed_2,@object
	.size		__unnamed_2,(.L_2 - __unnamed_2)
__unnamed_2:
        /* <DEDUP_REMOVED lines=42> */
        /*050c*/ 	.byte	0x3e, 0x5d, 0x00
.L_2:


//--------------------- .nv.shared._ZN7cutlass13device_kernelINS_4gemm6kernel13GemmUniversalIN4cute5tupleIJiiiiEEENS1_10collective13CollectiveMmaINS1_35MainloopSm100TmaUmmaWarpSpecializedILi2ELi2ELi4ENS5_IJNS4_1CILi1EEENSA_ILi4EEESB_EEEEENS5_IJNSA_ILi128EEENSA_ILi64EEESF_EEENS_10tfloat32_tENS5_IJlSB_lEEESI_SJ_NS4_8TiledMMAINS4_8MMA_AtomIJNS4_17SM100_MMA_TF32_SSISI_SI_fLi128ELi64ELNS4_4UMMA5MajorE0ELSO_0ELNSN_7ScaleInE0ELSP_0EEEEEENS4_6LayoutINS5_IJSB_SB_SB_EEENS5_IJNSA_ILi0EEESU_SU_EEEEENS5_IJNS4_10UnderscoreESX_SX_EEEEENS4_23SM90_TMA_LOAD_MULTICASTENS4_14ComposedLayoutINS4_7SwizzleILi3ELi4ELi3EEENS4_18smem_ptr_flag_bitsILi32EEENSS_INS5_IJNSA_ILi8EEENSA_ILi32EEEEEENS5_IJS17_SB_EEEEEEEvNS4_8identityENS4_13SM90_TMA_LOADES1B_vS1C_EENS_8epilogue10collective18CollectiveEpilogueINS1F_23Sm100TmaWarpSpecializedILi4ELi2ELi16ELb1ELb0EEEJSH_NS5_IJNSS_ISF_SB_EENSS_INSA_ILi16EEESB_EEEEESI_SJ_SI_SJ_NS1F_6fusion15FusionCallbacksIS1J_NS1O_17LinearCombinationISI_fSI_fLNS_15FloatRoundStyleE2EEESH_S1N_JEEENS4_5SM1004TMEM4LOAD26SM100_TMEM_LOAD_32dp32b16xES1D_NS11_INS12_ILi2ELi4ELi3EEES15_NSS_INS5_IJS16_S1L_EEENS5_IJS1L_SB_EEEEEEENS4_39AutoVectorizingCopyWithAssumedAlignmentILi128EEENS4_14SM90_TMA_STOREES22_S24_S24_EEEvvEEEEvNT_6ParamsE --------------------------
	.section	.nv.shared._ZN7cutlass13device_kernelINS_4gemm6kernel13GemmUniversalIN4cute5tupleIJiiiiEEENS1_10collective13CollectiveMmaINS1_35MainloopSm100TmaUmmaWarpSpecializedILi2ELi2ELi4ENS5_IJNS4_1CILi1EEENSA_ILi4EEESB_EEEEENS5_IJNSA_ILi128EEENSA_ILi64EEESF_EEENS_10tfloat32_tENS5_IJlSB_lEEESI_SJ_NS4_8TiledMMAINS4_8MMA_AtomIJNS4_17SM100_MMA_TF32_SSISI_SI_fLi128ELi64ELNS4_4UMMA5MajorE0ELSO_0ELNSN_7ScaleInE0ELSP_0EEEEEENS4_6LayoutINS5_IJSB_SB_SB_EEENS5_IJNSA_ILi0EEESU_SU_EEEEENS5_IJNS4_10UnderscoreESX_SX_EEEEENS4_23SM90_TMA_LOAD_MULTICASTENS4_14ComposedLayoutINS4_7SwizzleILi3ELi4ELi3EEENS4_18smem_ptr_flag_bitsILi32EEENSS_INS5_IJNSA_ILi8EEENSA_ILi32EEEEEENS5_IJS17_SB_EEEEEEEvNS4_8identityENS4_13SM90_TMA_LOADES1B_vS1C_EENS_8epilogue10collective18CollectiveEpilogueINS1F_23Sm100TmaWarpSpecializedILi4ELi2ELi16ELb1ELb0EEEJSH_NS5_IJNSS_ISF_SB_EENSS_INSA_ILi16EEESB_EEEEESI_SJ_SI_SJ_NS1F_6fusion15FusionCallbacksIS1J_NS1O_17LinearCombinationISI_fSI_fLNS_15FloatRoundStyleE2EEESH_S1N_JEEENS4_5SM1004TMEM4LOAD26SM100_TMEM_LOAD_32dp32b16xES1D_NS11_INS12_ILi2ELi4ELi3EEES15_NSS_INS5_IJS16_S1L_EEENS5_IJS1L_SB_EEEEEEENS4_39AutoVectorizingCopyWithAssumedAlignmentILi128EEENS4_14SM90_TMA_STOREES22_S24_S24_EEEvvEEEEvNT_6ParamsE,"aw",@nobits
	.sectionflags	@""
	.align	16
	.zero		1024


//--------------------- .nv.shared.reserved.0     --------------------------
	.section	.nv.shared.reserved.0,"aw",@nobits
	.weak		__nv_reservedSMEM_offset_0_alias
	.size		__nv_reservedSMEM_offset_0_alias, 0, 64
	.other		__nv_reservedSMEM_offset_0_alias,@"STO_CUDA_RESERVED_SHARED STV_DEFAULT"
__nv_reservedSMEM_offset_0_alias:
	.zero		0
.nv.shared.reserved.0:
	.zero		64
	.weak		__nv_reservedSMEM_tcgen05_partition
	.type		__nv_reservedSMEM_tcgen05_partition,@object
	.size		__nv_reservedSMEM_tcgen05_partition,(.L_0 - __nv_reservedSMEM_tcgen05_partition)
__nv_reservedSMEM_tcgen05_partition:
	.zero		32
.L_0:


//--------------------- .nv.global                --------------------------
	.section	.nv.global,"aw",@nobits
.nv.global:
	.type		_ZN40_INTERNAL_9ed62d1f_4_k_cu_50abad1e_266624cute1_E,@object
	.size		_ZN40_INTERNAL_9ed62d1f_4_k_cu_50abad1e_266624cute1_E,(_ZN40_INTERNAL_9ed62d1f_4_k_cu_50abad1e_266624cuda3std3__45__cpo6cbeginE - _ZN40_INTERNAL_9ed62d1f_4_k_cu_50abad1e_266624cute1_E)
_ZN40_INTERNAL_9ed62d1f_4_k_cu_50abad1e_266624cute1_E:
	.zero		1
	.type		_ZN40_INTERNAL_9ed62d1f_4_k_cu_50abad1e_266624cuda3std3__45__cpo6cbeginE,@object
	.size		_ZN40_INTERNAL_9ed62d1f_4_k_cu_50abad1e_266624cuda3std3__45__cpo6cbeginE,(_ZN40_INTERNAL_9ed62d1f_4_k_cu_50abad1e_266624cuda3std3__48in_placeE - _ZN40_INTERNAL_9ed62d1f_4_k_cu_50abad1e_266624cuda3std3__45__cpo6cbeginE)
_ZN40_INTERNAL_9ed62d1f_4_k_cu_50abad1e_266624cuda3std3__45__cpo6cbeginE:
	.zero		1
	.type		_ZN40_INTERNAL_9ed62d1f_4_k_cu_50abad1e_266624cuda3std3__48in_placeE,@object
	.size		_ZN40_INTERNAL_9ed62d1f_4_k_cu_50abad1e_266624cuda3std3__48in_placeE,(_ZN40_INTERNAL_9ed62d1f_4_k_cu_50abad1e_266624cuda3std6ranges3__45__cpo9iter_moveE - _ZN40_INTERNAL_9ed62d1f_4_k_cu_50abad1e_266624cuda3std3__48in_placeE)
_ZN40_INTERNAL_9ed62d1f_4_k_cu_50abad1e_266624cuda3std3__48in_placeE:
	.zero		1
	.type		_ZN40_INTERNAL_9ed62d1f_4_k_cu_50abad1e_266624cuda3std6ranges3__45__cpo9iter_moveE,@object
	.size		_ZN40_INTERNAL_9ed62d1f_4_k_cu_50abad1e_266624cuda3std6ranges3__45__cpo9iter_moveE,(_ZN40_INTERNAL_9ed62d1f_4_k_cu_50abad1e_266624cuda3std3__45__cpo5beginE - _ZN40_INTERNAL_9ed62d1f_4_k_cu_50abad1e_266624cuda3std6ranges3__45__cpo9iter_moveE)
_ZN40_INTERNAL_9ed62d1f_4_k_cu_50abad1e_266624cuda3std6ranges3__45__cpo9iter_moveE:
	.zero		1
	.type		_ZN40_INTERNAL_9ed62d1f_4_k_cu_50abad1e_266624cuda3std3__45__cpo5beginE,@object
	.size		_ZN40_INTERNAL_9ed62d1f_4_k_cu_50abad1e_266624cuda3std3__45__cpo5beginE,(_ZN40_INTERNAL_9ed62d1f_4_k_cu_50abad1e_266624cuda3std3__442_GLOBAL__N__9ed62d1f_4_k_cu_50abad1e_266626ignoreE - _ZN40_INTERNAL_9ed62d1f_4_k_cu_50abad1e_266624cuda3std3__45__cpo5beginE)
_ZN40_INTERNAL_9ed62d1f_4_k_cu_50abad1e_266624cuda3std3__45__cpo5beginE:
	.zero		1
	.type		_ZN40_INTERNAL_9ed62d1f_4_k_cu_50abad1e_266624cuda3std3__442_GLOBAL__N__9ed62d1f_4_k_cu_50abad1e_266626ignoreE,@object
	.size		_ZN40_INTERNAL_9ed62d1f_4_k_cu_50abad1e_266624cuda3std3__442_GLOBAL__N__9ed62d1f_4_k_cu_50abad1e_266626ignoreE,(_ZN40_INTERNAL_9ed62d1f_4_k_cu_50abad1e_266624cute7productE - _ZN40_INTERNAL_9ed62d1f_4_k_cu_50abad1e_266624cuda3std3__442_GLOBAL__N__9ed62d1f_4_k_cu_50abad1e_266626ignoreE)
_ZN40_INTERNAL_9ed62d1f_4_k_cu_50abad1e_266624cuda3std3__442_GLOBAL__N__9ed62d1f_4_k_cu_50abad1e_266626ignoreE:
	.zero		1
	.type		_ZN40_INTERNAL_9ed62d1f_4_k_cu_50abad1e_266624cute7productE,@object
	.size		_ZN40_INTERNAL_9ed62d1f_4_k_cu_50abad1e_266624cute7productE,(_ZN40_INTERNAL_9ed62d1f_4_k_cu_50abad1e_266624cuda3std3__45__cpo3endE - _ZN40_INTERNAL_9ed62d1f_4_k_cu_50abad1e_266624cute7productE)
_ZN40_INTERNAL_9ed62d1f_4_k_cu_50abad1e_266624cute7productE:
	.zero		1
	.type		_ZN40_INTERNAL_9ed62d1f_4_k_cu_50abad1e_266624cuda3std3__45__cpo3endE,@object
	.size		_ZN40_INTERNAL_9ed62d1f_4_k_cu_50abad1e_266624cuda3std3__45__cpo3endE,(_ZN40_INTERNAL_9ed62d1f_4_k_cu_50abad1e_266624cuda3std3__419piecewise_constructE - _ZN40_INTERNAL_9ed62d1f_4_k_cu_50abad1e_266624cuda3std3__45__cpo3endE)
_ZN40_INTERNAL_9ed62d1f_4_k_cu_50abad1e_266624cuda3std3__45__cpo3endE:
	.zero		1
	.type		_ZN40_INTERNAL_9ed62d1f_4_k_cu_50abad1e_266624cuda3std3__419piecewise_constructE,@object
	.size		_ZN40_INTERNAL_9ed62d1f_4_k_cu_50abad1e_266624cuda3std3__419piecewise_constructE,(_ZN40_INTERNAL_9ed62d1f_4_k_cu_50abad1e_266624cuda3std3__45__cpo4cendE - _ZN40_INTERNAL_9ed62d1f_4_k_cu_50abad1e_266624cuda3std3__419piecewise_constructE)
_ZN40_INTERNAL_9ed62d1f_4_k_cu_50abad1e_266624cuda3std3__419piecewise_constructE:
	.zero		1
	.type		_ZN40_INTERNAL_9ed62d1f_4_k_cu_50abad1e_266624cuda3std3__45__cpo4cendE,@object
	.size		_ZN40_INTERNAL_9ed62d1f_4_k_cu_50abad1e_266624cuda3std3__45__cpo4cendE,(_ZN40_INTERNAL_9ed62d1f_4_k_cu_50abad1e_266624cuda3std6ranges3__45__cpo4swapE - _ZN40_INTERNAL_9ed62d1f_4_k_cu_50abad1e_266624cuda3std3__45__cpo4cendE)
_ZN40_INTERNAL_9ed62d1f_4_k_cu_50abad1e_266624cuda3std3__45__cpo4cendE:
	.zero		1
	.type		_ZN40_INTERNAL_9ed62d1f_4_k_cu_50abad1e_266624cuda3std6ranges3__45__cpo4swapE,@object
	.size		_ZN40_INTERNAL_9ed62d1f_4_k_cu_50abad1e_266624cuda3std6ranges3__45__cpo4swapE,(.L_10 - _ZN40_INTERNAL_9ed62d1f_4_k_cu_50abad1e_266624cuda3std6ranges3__45__cpo4swapE)
_ZN40_INTERNAL_9ed62d1f_4_k_cu_50abad1e_266624cuda3std6ranges3__45__cpo4swapE:
	.zero		1
.L_10:


//--------------------- .nv.constant0._ZN7cutlass13device_kernelINS_4gemm6kernel13GemmUniversalIN4cute5tupleIJiiiiEEENS1_10collective13CollectiveMmaINS1_35MainloopSm100TmaUmmaWarpSpecializedILi2ELi2ELi4ENS5_IJNS4_1CILi1EEENSA_ILi4EEESB_EEEEENS5_IJNSA_ILi128EEENSA_ILi64EEESF_EEENS_10tfloat32_tENS5_IJlSB_lEEESI_SJ_NS4_8TiledMMAINS4_8MMA_AtomIJNS4_17SM100_MMA_TF32_SSISI_SI_fLi128ELi64ELNS4_4UMMA5MajorE0ELSO_0ELNSN_7ScaleInE0ELSP_0EEEEEENS4_6LayoutINS5_IJSB_SB_SB_EEENS5_IJNSA_ILi0EEESU_SU_EEEEENS5_IJNS4_10UnderscoreESX_SX_EEEEENS4_23SM90_TMA_LOAD_MULTICASTENS4_14ComposedLayoutINS4_7SwizzleILi3ELi4ELi3EEENS4_18smem_ptr_flag_bitsILi32EEENSS_INS5_IJNSA_ILi8EEENSA_ILi32EEEEEENS5_IJS17_SB_EEEEEEEvNS4_8identityENS4_13SM90_TMA_LOADES1B_vS1C_EENS_8epilogue10collective18CollectiveEpilogueINS1F_23Sm100TmaWarpSpecializedILi4ELi2ELi16ELb1ELb0EEEJSH_NS5_IJNSS_ISF_SB_EENSS_INSA_ILi16EEESB_EEEEESI_SJ_SI_SJ_NS1F_6fusion15FusionCallbacksIS1J_NS1O_17LinearCombinationISI_fSI_fLNS_15FloatRoundStyleE2EEESH_S1N_JEEENS4_5SM1004TMEM4LOAD26SM100_TMEM_LOAD_32dp32b16xES1D_NS11_INS12_ILi2ELi4ELi3EEES15_NSS_INS5_IJS16_S1L_EEENS5_IJS1L_SB_EEEEEEENS4_39AutoVectorizingCopyWithAssumedAlignmentILi128EEENS4_14SM90_TMA_STOREES22_S24_S24_EEEvvEEEEvNT_6ParamsE --------------------------
	.section	.nv.constant0._ZN7cutlass13device_kernelINS_4gemm6kernel13GemmUniversalIN4cute5tupleIJiiiiEEENS1_10collective13CollectiveMmaINS1_35MainloopSm100TmaUmmaWarpSpecializedILi2ELi2ELi4ENS5_IJNS4_1CILi1EEENSA_ILi4EEESB_EEEEENS5_IJNSA_ILi128EEENSA_ILi64EEESF_EEENS_10tfloat32_tENS5_IJlSB_lEEESI_SJ_NS4_8TiledMMAINS4_8MMA_AtomIJNS4_17SM100_MMA_TF32_SSISI_SI_fLi128ELi64ELNS4_4UMMA5MajorE0ELSO_0ELNSN_7ScaleInE0ELSP_0EEEEEENS4_6LayoutINS5_IJSB_SB_SB_EEENS5_IJNSA_ILi0EEESU_SU_EEEEENS5_IJNS4_10UnderscoreESX_SX_EEEEENS4_23SM90_TMA_LOAD_MULTICASTENS4_14ComposedLayoutINS4_7SwizzleILi3ELi4ELi3EEENS4_18smem_ptr_flag_bitsILi32EEENSS_INS5_IJNSA_ILi8EEENSA_ILi32EEEEEENS5_IJS17_SB_EEEEEEEvNS4_8identityENS4_13SM90_TMA_LOADES1B_vS1C_EENS_8epilogue10collective18CollectiveEpilogueINS1F_23Sm100TmaWarpSpecializedILi4ELi2ELi16ELb1ELb0EEEJSH_NS5_IJNSS_ISF_SB_EENSS_INSA_ILi16EEESB_EEEEESI_SJ_SI_SJ_NS1F_6fusion15FusionCallbacksIS1J_NS1O_17LinearCombinationISI_fSI_fLNS_15FloatRoundStyleE2EEESH_S1N_JEEENS4_5SM1004TMEM4LOAD26SM100_TMEM_LOAD_32dp32b16xES1D_NS11_INS12_ILi2ELi4ELi3EEES15_NSS_INS5_IJS16_S1L_EEENS5_IJS1L_SB_EEEEEEENS4_39AutoVectorizingCopyWithAssumedAlignmentILi128EEENS4_14SM90_TMA_STOREES22_S24_S24_EEEvvEEEEvNT_6ParamsE,"a",@progbits
	.sectionflags	@""
	.align	4
.nv.constant0._ZN7cutlass13device_kernelINS_4gemm6kernel13GemmUniversalIN4cute5tupleIJiiiiEEENS1_10collective13CollectiveMmaINS1_35MainloopSm100TmaUmmaWarpSpecializedILi2ELi2ELi4ENS5_IJNS4_1CILi1EEENSA_ILi4EEESB_EEEEENS5_IJNSA_ILi128EEENSA_ILi64EEESF_EEENS_10tfloat32_tENS5_IJlSB_lEEESI_SJ_NS4_8TiledMMAINS4_8MMA_AtomIJNS4_17SM100_MMA_TF32_SSISI_SI_fLi128ELi64ELNS4_4UMMA5MajorE0ELSO_0ELNSN_7ScaleInE0ELSP_0EEEEEENS4_6LayoutINS5_IJSB_SB_SB_EEENS5_IJNSA_ILi0EEESU_SU_EEEEENS5_IJNS4_10UnderscoreESX_SX_EEEEENS4_23SM90_TMA_LOAD_MULTICASTENS4_14ComposedLayoutINS4_7SwizzleILi3ELi4ELi3EEENS4_18smem_ptr_flag_bitsILi32EEENSS_INS5_IJNSA_ILi8EEENSA_ILi32EEEEEENS5_IJS17_SB_EEEEEEEvNS4_8identityENS4_13SM90_TMA_LOADES1B_vS1C_EENS_8epilogue10collective18CollectiveEpilogueINS1F_23Sm100TmaWarpSpecializedILi4ELi2ELi16ELb1ELb0EEEJSH_NS5_IJNSS_ISF_SB_EENSS_INSA_ILi16EEESB_EEEEESI_SJ_SI_SJ_NS1F_6fusion15FusionCallbacksIS1J_NS1O_17LinearCombinationISI_fSI_fLNS_15FloatRoundStyleE2EEESH_S1N_JEEENS4_5SM1004TMEM4LOAD26SM100_TMEM_LOAD_32dp32b16xES1D_NS11_INS12_ILi2ELi4ELi3EEES15_NSS_INS5_IJS16_S1L_EEENS5_IJS1L_SB_EEEEEEENS4_39AutoVectorizingCopyWithAssumedAlignmentILi128EEENS4_14SM90_TMA_STOREES22_S24_S24_EEEvvEEEEvNT_6ParamsE:
	.zero		2944


//--------------------- SYMBOLS --------------------------

	.type		.nv.reservedSmem.offset0,@object
	.size		.nv.reservedSmem.offset0,0x4
	.type		.nv.reservedSmem.cap,@object
	.size		.nv.reservedSmem.cap,0x4
	.type		__assertfail,@function
